// auto-generated by cutlass_sweep.gemm — config: {"arch": "sm_100", "cluster_m": 2, "cluster_n": 1, "dtype": "fp16", "dtype_b": "fp16", "layout": "nt", "stages": 0, "tile_k": 64, "tile_m": 128, "tile_n": 32}
#include "cutlass/cutlass.h"
#include "cutlass/gemm/collective/collective_builder.hpp"
#include "cutlass/gemm/device/gemm_universal_adapter.h"
#include "cutlass/gemm/kernel/gemm_universal.hpp"
#include "cutlass/epilogue/collective/collective_builder.hpp"

using ElemA = cutlass::half_t;
using ElemB = cutlass::half_t;
using ElemCD = cutlass::half_t;
using Acc  = float;
using TileShape    = cute::Shape<cute::_128, cute::_32, cute::_64>;
using ClusterShape = cute::Shape<cute::_2, cute::_1, cute::_1>;

using CollectiveEpilogue = typename cutlass::epilogue::collective::CollectiveBuilder<
    cutlass::arch::Sm100, cutlass::arch::OpClassTensorOp,
    TileShape, ClusterShape,
    cutlass::epilogue::collective::EpilogueTileAuto,
    Acc, Acc,
    ElemCD, cutlass::layout::RowMajor, 128 / cutlass::sizeof_bits<ElemCD>::value,
    ElemCD, cutlass::layout::RowMajor, 128 / cutlass::sizeof_bits<ElemCD>::value,
    cutlass::epilogue::collective::EpilogueScheduleAuto
  >::CollectiveOp;

using CollectiveMainloop = typename cutlass::gemm::collective::CollectiveBuilder<
    cutlass::arch::Sm100, cutlass::arch::OpClassTensorOp,
    ElemA, cutlass::layout::RowMajor, 128 / cutlass::sizeof_bits<ElemA>::value,
    ElemB, cutlass::layout::ColumnMajor, 128 / cutlass::sizeof_bits<ElemB>::value,
    Acc,
    TileShape, ClusterShape,
    cutlass::gemm::collective::StageCountAutoCarveout<static_cast<int>(sizeof(typename CollectiveEpilogue::SharedStorage))>,
    cutlass::gemm::collective::KernelScheduleAuto
  >::CollectiveOp;

using GemmKernel = cutlass::gemm::kernel::GemmUniversal<
    cute::Shape<int,int,int,int>,
    CollectiveMainloop,
    CollectiveEpilogue
>;
using Gemm = cutlass::gemm::device::GemmUniversalAdapter<GemmKernel>;

// Force the device kernel symbol into the cubin without needing a host main.
auto* _anchor = &cutlass::device_kernel<GemmKernel>;


// ===== COMPILED SASS (sm_100a) =====

	.target	sm_100a

	.elftype	@"ET_EXEC"


//--------------------- .note.nv.tkinfo           --------------------------
	.section	.note.nv.tkinfo,"",@"SHT_NOTE"
	.sectionflags	@"SHF_NOTE_NV_TKINFO"
	.tkinfo
        /*0018*/ 	.word	0x00000002
        /*0030*/ 	.string	""
        /*0030*/ 	.string	"ptxas"
        /*0030*/ 	.string	"Cuda compilation tools, release 13.0, V13.0.88"
        /*0030*/ 	.string	"Build cuda_13.0.r13.0/compiler.36424714_0"
        /*0030*/ 	.string	"-arch sm_100a -m 64 "



//--------------------- .note.nv.cuinfo           --------------------------
	.section	.note.nv.cuinfo,"",@"SHT_NOTE"
	.sectionflags	@"SHF_NOTE_NV_CUINFO"
        /*0018*/ 	.short	0x0002
        /*001a*/ 	.short	0x0064
        /*001c*/ 	.short	0x0082
	.zero		2


//--------------------- .nv.info                  --------------------------
	.section	.nv.info,"",@"SHT_CUDA_INFO"
	.align	4


	//----- nvinfo : EIATTR_REGCOUNT
	.align		4
        /*0000*/ 	.byte	0x04, 0x2f
        /*0002*/ 	.short	(.L_19 - .L_18)
	.align		4
.L_18:
        /*0004*/ 	.word	index@(_ZN7cutlass13device_kernelINS_4gemm6kernel13GemmUniversalIN4cute5tupleIJiiiiEEENS1_10collective13CollectiveMmaINS1_35MainloopSm100TmaUmmaWarpSpecializedILi21ELi2ELi4ENS5_IJNS4_1CILi2EEENSA_ILi1EEESC_EEEEENS5_IJNSA_ILi128EEENSA_ILi32EEENSA_ILi64EEEEEENS_6half_tENS5_IJlSC_lEEESJ_SK_NS4_8TiledMMAINS4_8MMA_AtomIJNS4_26SM100_MMA_F16BF16_2x1SM_SSISJ_SJ_fLi128ELi32ELNS4_4UMMA5MajorE0ELSP_0ELNSO_7ScaleInE0ELSQ_0EEEEEENS4_6LayoutINS5_IJSC_SC_SC_EEENS5_IJNSA_ILi0EEESV_SV_EEEEENS5_IJNS4_10UnderscoreESY_SY_EEEEENS4_18SM100_TMA_2SM_LOADENS4_14ComposedLayoutINS4_7SwizzleILi3ELi4ELi3EEENS4_18smem_ptr_flag_bitsILi16EEENST_INS5_IJNSA_ILi8EEESH_EEENS5_IJSH_SC_EEEEEEEvNS4_8identityES11_S1B_vS1C_EENS_8epilogue10collective18CollectiveEpilogueINS1E_23Sm100TmaWarpSpecializedILi2ELi1ELi16ELb1ELb0EEEJNS5_IJSH_SG_SH_EEENS5_IJNST_ISH_SC_EENST_ISG_SC_EEEEESJ_SK_SJ_SK_NS1E_6fusion15FusionCallbacksIS1I_NS1N_17LinearCombinationISJ_fSJ_fLNS_15FloatRoundStyleE2EEES1J_S1M_JEEENS4_5SM1004TMEM4LOAD26SM100_TMEM_LOAD_32dp32b16xENS4_13SM90_TMA_LOADENS12_INS13_ILi2ELi4ELi3EEES16_NST_INS5_IJS17_SG_EEENS5_IJSG_SC_EEEEEEENS4_39AutoVectorizingCopyWithAssumedAlignmentILi128EEENS4_14SM90_TMA_STOREES22_S24_S24_EEEvvEEEEvNT_6ParamsE)
        /*0008*/ 	.word	0x00000060


	//----- nvinfo : EIATTR_FRAME_SIZE
	.align		4
.L_19:
        /*000c*/ 	.byte	0x04, 0x11
        /*000e*/ 	.short	(.L_21 - .L_20)
	.align		4
.L_20:
        /*0010*/ 	.word	index@($__internal_2_$__cuda_sm10x_tcgen05_guardrail_trap_unallocated_columns_being_dealloced)
        /*0014*/ 	.word	0x00000000


	//----- nvinfo : EIATTR_FRAME_SIZE
	.align		4
.L_21:
        /*0018*/ 	.byte	0x04, 0x11
        /*001a*/ 	.short	(.L_23 - .L_22)
	.align		4
.L_22:
        /*001c*/ 	.word	index@($__internal_1_$__cuda_sm10x_tcgen05_guardrail_trap_phase_invalid_during_alloc)
        /*0020*/ 	.word	0x00000000


	//----- nvinfo : EIATTR_FRAME_SIZE
	.align		4
.L_23:
        /*0024*/ 	.byte	0x04, 0x11
        /*0026*/ 	.short	(.L_25 - .L_24)
	.align		4
.L_24:
        /*0028*/ 	.word	index@($__internal_0_$__cuda_sm10x_tcgen05_guardrail_trap_col_being_dealloced_not_returned_by_alloc)
        /*002c*/ 	.word	0x00000000


	//----- nvinfo : EIATTR_FRAME_SIZE
	.align		4
.L_25:
        /*0030*/ 	.byte	0x04, 0x11
        /*0032*/ 	.short	(.L_27 - .L_26)
	.align		4
.L_26:
        /*0034*/ 	.word	index@(_ZN7cutlass13device_kernelINS_4gemm6kernel13GemmUniversalIN4cute5tupleIJiiiiEEENS1_10collective13CollectiveMmaINS1_35MainloopSm100TmaUmmaWarpSpecializedILi21ELi2ELi4ENS5_IJNS4_1CILi2EEENSA_ILi1EEESC_EEEEENS5_IJNSA_ILi128EEENSA_ILi32EEENSA_ILi64EEEEEENS_6half_tENS5_IJlSC_lEEESJ_SK_NS4_8TiledMMAINS4_8MMA_AtomIJNS4_26SM100_MMA_F16BF16_2x1SM_SSISJ_SJ_fLi128ELi32ELNS4_4UMMA5MajorE0ELSP_0ELNSO_7ScaleInE0ELSQ_0EEEEEENS4_6LayoutINS5_IJSC_SC_SC_EEENS5_IJNSA_ILi0EEESV_SV_EEEEENS5_IJNS4_10UnderscoreESY_SY_EEEEENS4_18SM100_TMA_2SM_LOADENS4_14ComposedLayoutINS4_7SwizzleILi3ELi4ELi3EEENS4_18smem_ptr_flag_bitsILi16EEENST_INS5_IJNSA_ILi8EEESH_EEENS5_IJSH_SC_EEEEEEEvNS4_8identityES11_S1B_vS1C_EENS_8epilogue10collective18CollectiveEpilogueINS1E_23Sm100TmaWarpSpecializedILi2ELi1ELi16ELb1ELb0EEEJNS5_IJSH_SG_SH_EEENS5_IJNST_ISH_SC_EENST_ISG_SC_EEEEESJ_SK_SJ_SK_NS1E_6fusion15FusionCallbacksIS1I_NS1N_17LinearCombinationISJ_fSJ_fLNS_15FloatRoundStyleE2EEES1J_S1M_JEEENS4_5SM1004TMEM4LOAD26SM100_TMEM_LOAD_32dp32b16xENS4_13SM90_TMA_LOADENS12_INS13_ILi2ELi4ELi3EEES16_NST_INS5_IJS17_SG_EEENS5_IJSG_SC_EEEEEEENS4_39AutoVectorizingCopyWithAssumedAlignmentILi128EEENS4_14SM90_TMA_STOREES22_S24_S24_EEEvvEEEEvNT_6ParamsE)
        /*0038*/ 	.word	0x00000000


	//----- nvinfo : EIATTR_MIN_STACK_SIZE
	.align		4
.L_27:
        /*003c*/ 	.byte	0x04, 0x12
        /*003e*/ 	.short	(.L_29 - .L_28)
	.align		4
.L_28:
        /*0040*/ 	.word	index@(_ZN7cutlass13device_kernelINS_4gemm6kernel13GemmUniversalIN4cute5tupleIJiiiiEEENS1_10collective13CollectiveMmaINS1_35MainloopSm100TmaUmmaWarpSpecializedILi21ELi2ELi4ENS5_IJNS4_1CILi2EEENSA_ILi1EEESC_EEEEENS5_IJNSA_ILi128EEENSA_ILi32EEENSA_ILi64EEEEEENS_6half_tENS5_IJlSC_lEEESJ_SK_NS4_8TiledMMAINS4_8MMA_AtomIJNS4_26SM100_MMA_F16BF16_2x1SM_SSISJ_SJ_fLi128ELi32ELNS4_4UMMA5MajorE0ELSP_0ELNSO_7ScaleInE0ELSQ_0EEEEEENS4_6LayoutINS5_IJSC_SC_SC_EEENS5_IJNSA_ILi0EEESV_SV_EEEEENS5_IJNS4_10UnderscoreESY_SY_EEEEENS4_18SM100_TMA_2SM_LOADENS4_14ComposedLayoutINS4_7SwizzleILi3ELi4ELi3EEENS4_18smem_ptr_flag_bitsILi16EEENST_INS5_IJNSA_ILi8EEESH_EEENS5_IJSH_SC_EEEEEEEvNS4_8identityES11_S1B_vS1C_EENS_8epilogue10collective18CollectiveEpilogueINS1E_23Sm100TmaWarpSpecializedILi2ELi1ELi16ELb1ELb0EEEJNS5_IJSH_SG_SH_EEENS5_IJNST_ISH_SC_EENST_ISG_SC_EEEEESJ_SK_SJ_SK_NS1E_6fusion15FusionCallbacksIS1I_NS1N_17LinearCombinationISJ_fSJ_fLNS_15FloatRoundStyleE2EEES1J_S1M_JEEENS4_5SM1004TMEM4LOAD26SM100_TMEM_LOAD_32dp32b16xENS4_13SM90_TMA_LOADENS12_INS13_ILi2ELi4ELi3EEES16_NST_INS5_IJS17_SG_EEENS5_IJSG_SC_EEEEEEENS4_39AutoVectorizingCopyWithAssumedAlignmentILi128EEENS4_14SM90_TMA_STOREES22_S24_S24_EEEvvEEEEvNT_6ParamsE)
        /*0044*/ 	.word	0x00000000
.L_29:


//--------------------- .nv.compat                --------------------------
	.section	.nv.compat,"",@"SHT_CUDA_COMPAT_INFO"
	.align	4
        /*0000*/ 	.byte	0x02, 0x09, 0x01, 0x00, 0x02, 0x02, 0x02, 0x00, 0x02, 0x05, 0x05, 0x00, 0x03, 0x07, 0x01, 0x01
        /*0010*/ 	.byte	0x02, 0x03, 0x01, 0x00, 0x02, 0x06, 0x01, 0x00, 0x04, 0x0b, 0x08, 0x00, 0x09, 0x00, 0x00, 0x00
        /*0020*/ 	.byte	0x00, 0x00, 0x00, 0x00


//--------------------- .nv.info._ZN7cutlass13device_kernelINS_4gemm6kernel13GemmUniversalIN4cute5tupleIJiiiiEEENS1_10collective13CollectiveMmaINS1_35MainloopSm100TmaUmmaWarpSpecializedILi21ELi2ELi4ENS5_IJNS4_1CILi2EEENSA_ILi1EEESC_EEEEENS5_IJNSA_ILi128EEENSA_ILi32EEENSA_ILi64EEEEEENS_6half_tENS5_IJlSC_lEEESJ_SK_NS4_8TiledMMAINS4_8MMA_AtomIJNS4_26SM100_MMA_F16BF16_2x1SM_SSISJ_SJ_fLi128ELi32ELNS4_4UMMA5MajorE0ELSP_0ELNSO_7ScaleInE0ELSQ_0EEEEEENS4_6LayoutINS5_IJSC_SC_SC_EEENS5_IJNSA_ILi0EEESV_SV_EEEEENS5_IJNS4_10UnderscoreESY_SY_EEEEENS4_18SM100_TMA_2SM_LOADENS4_14ComposedLayoutINS4_7SwizzleILi3ELi4ELi3EEENS4_18smem_ptr_flag_bitsILi16EEENST_INS5_IJNSA_ILi8EEESH_EEENS5_IJSH_SC_EEEEEEEvNS4_8identityES11_S1B_vS1C_EENS_8epilogue10collective18CollectiveEpilogueINS1E_23Sm100TmaWarpSpecializedILi2ELi1ELi16ELb1ELb0EEEJNS5_IJSH_SG_SH_EEENS5_IJNST_ISH_SC_EENST_ISG_SC_EEEEESJ_SK_SJ_SK_NS1E_6fusion15FusionCallbacksIS1I_NS1N_17LinearCombinationISJ_fSJ_fLNS_15FloatRoundStyleE2EEES1J_S1M_JEEENS4_5SM1004TMEM4LOAD26SM100_TMEM_LOAD_32dp32b16xENS4_13SM90_TMA_LOADENS12_INS13_ILi2ELi4ELi3EEES16_NST_INS5_IJS17_SG_EEENS5_IJSG_SC_EEEEEEENS4_39AutoVectorizingCopyWithAssumedAlignmentILi128EEENS4_14SM90_TMA_STOREES22_S24_S24_EEEvvEEEEvNT_6ParamsE --------------------------
	.section	.nv.info._ZN7cutlass13device_kernelINS_4gemm6kernel13GemmUniversalIN4cute5tupleIJiiiiEEENS1_10collective13CollectiveMmaINS1_35MainloopSm100TmaUmmaWarpSpecializedILi21ELi2ELi4ENS5_IJNS4_1CILi2EEENSA_ILi1EEESC_EEEEENS5_IJNSA_ILi128EEENSA_ILi32EEENSA_ILi64EEEEEENS_6half_tENS5_IJlSC_lEEESJ_SK_NS4_8TiledMMAINS4_8MMA_AtomIJNS4_26SM100_MMA_F16BF16_2x1SM_SSISJ_SJ_fLi128ELi32ELNS4_4UMMA5MajorE0ELSP_0ELNSO_7ScaleInE0ELSQ_0EEEEEENS4_6LayoutINS5_IJSC_SC_SC_EEENS5_IJNSA_ILi0EEESV_SV_EEEEENS5_IJNS4_10UnderscoreESY_SY_EEEEENS4_18SM100_TMA_2SM_LOADENS4_14ComposedLayoutINS4_7SwizzleILi3ELi4ELi3EEENS4_18smem_ptr_flag_bitsILi16EEENST_INS5_IJNSA_ILi8EEESH_EEENS5_IJSH_SC_EEEEEEEvNS4_8identityES11_S1B_vS1C_EENS_8epilogue10collective18CollectiveEpilogueINS1E_23Sm100TmaWarpSpecializedILi2ELi1ELi16ELb1ELb0EEEJNS5_IJSH_SG_SH_EEENS5_IJNST_ISH_SC_EENST_ISG_SC_EEEEESJ_SK_SJ_SK_NS1E_6fusion15FusionCallbacksIS1I_NS1N_17LinearCombinationISJ_fSJ_fLNS_15FloatRoundStyleE2EEES1J_S1M_JEEENS4_5SM1004TMEM4LOAD26SM100_TMEM_LOAD_32dp32b16xENS4_13SM90_TMA_LOADENS12_INS13_ILi2ELi4ELi3EEES16_NST_INS5_IJS17_SG_EEENS5_IJSG_SC_EEEEEEENS4_39AutoVectorizingCopyWithAssumedAlignmentILi128EEENS4_14SM90_TMA_STOREES22_S24_S24_EEEvvEEEEvNT_6ParamsE,"",@"SHT_CUDA_INFO"
	.sectionflags	@""
	.align	4


	//----- nvinfo : EIATTR_CUDA_API_VERSION
	.align		4
        /*0000*/ 	.byte	0x04, 0x37
        /*0002*/ 	.short	(.L_31 - .L_30)
.L_30:
        /*0004*/ 	.word	0x00000082


	//----- nvinfo : EIATTR_KPARAM_INFO
	.align		4
.L_31:
        /*0008*/ 	.byte	0x04, 0x17
        /*000a*/ 	.short	(.L_33 - .L_32)
.L_32:
        /*000c*/ 	.word	0x00000000
        /*0010*/ 	.short	0x0000
        /*0012*/ 	.short	0x0000
        /*0014*/ 	.byte	0x00, 0xf0, 0x01, 0x20


	//----- nvinfo : EIATTR_AT_ENTRY_FRAGMENTS
	.align		4
.L_33:
        /*0018*/ 	.byte	0x04, 0x4f
        /*001a*/ 	.short	(.L_35 - .L_34)


	//   ....[0]....
.L_34:
        /*001c*/ 	.word	0x00000007


	//----- nvinfo : EIATTR_RESERVED_SMEM_USED
	.align		4
.L_35:
        /*0020*/ 	.byte	0x01, 0x41
	.zero		2


	//----- nvinfo : EIATTR_SPARSE_MMA_MASK
	.align		4
        /*0024*/ 	.byte	0x03, 0x50
        /*0026*/ 	.short	0x0000


	//----- nvinfo : EIATTR_TCGEN05_2CTA_USED
	.align		4
        /*0028*/ 	.byte	0x01, 0x52
	.zero		2


	//----- nvinfo : EIATTR_MAXREG_COUNT
	.align		4
        /*002c*/ 	.byte	0x03, 0x1b
        /*002e*/ 	.short	0x00ff


	//----- nvinfo : EIATTR_NUM_BARRIERS
	.align		4
        /*0030*/ 	.byte	0x02, 0x4c
        /*0032*/ 	.byte	0x07
	.zero		1


	//----- nvinfo : EIATTR_EXTERNS
	.align		4
        /*0034*/ 	.byte	0x04, 0x0f
        /*0036*/ 	.short	(.L_37 - .L_36)


	//   ....[0]....
	.align		4
.L_36:
        /*0038*/ 	.word	index@(__assertfail)


	//----- nvinfo : EIATTR_MERCURY_ISA_VERSION
	.align		4
.L_37:
        /*003c*/ 	.byte	0x03, 0x5f
        /*003e*/ 	.short	0x0101


	//----- nvinfo : EIATTR_INT_WARP_WIDE_INSTR_OFFSETS
	.align		4
        /*0040*/ 	.byte	0x04, 0x31
        /*0042*/ 	.short	(.L_39 - .L_38)


	//   ....[0]....
.L_38:
        /*0044*/ 	.word	0x00000f20


	//   ....[1]....
        /*0048*/ 	.word	0x00000fc0


	//   ....[2]....
        /*004c*/ 	.word	0x00002330


	//   ....[3]....
        /*0050*/ 	.word	0x00004ba0


	//   ....[4]....
        /*0054*/ 	.word	0x00004bc0


	//   ....[5]....
        /*0058*/ 	.word	0x00004bf0


	//   ....[6]....
        /*005c*/ 	.word	0x000055f0


	//   ....[7]....
        /*0060*/ 	.word	0x00005730


	//----- nvinfo : EIATTR_COOP_GROUP_MASK_REGIDS
	.align		4
.L_39:
        /*0064*/ 	.byte	0x04, 0x29
        /*0066*/ 	.short	(.L_41 - .L_40)


	//   ....[0]....
.L_40:
        /*0068*/ 	.word	0xffffffff


	//   ....[1]....
        /*006c*/ 	.word	0xffffffff


	//   ....[2]....
        /*0070*/ 	.word	0xffffffff


	//   ....[3]....
        /*0074*/ 	.word	0xffffffff


	//   ....[4]....
        /*0078*/ 	.word	0xffffffff


	//   ....[5]....
        /*007c*/ 	.word	0xffffffff


	//   ....[6]....
        /*0080*/ 	.word	0xffffffff


	//   ....[7]....
        /*0084*/ 	.word	0xffffffff


	//   ....[8]....
        /*0088*/ 	.word	0xffffffff


	//   ....[9]....
        /*008c*/ 	.word	0xffffffff


	//   ....[10]....
        /*0090*/ 	.word	0xffffffff


	//   ....[11]....
        /*0094*/ 	.word	0xffffffff


	//   ....[12]....
        /*0098*/ 	.word	0xffffffff


	//   ....[13]....
        /*009c*/ 	.word	0xffffffff


	//----- nvinfo : EIATTR_COOP_GROUP_INSTR_OFFSETS
	.align		4
.L_41:
        /*00a0*/ 	.byte	0x04, 0x28
        /*00a2*/ 	.short	(.L_43 - .L_42)


	//   ....[0]....
.L_42:
        /*00a4*/ 	.word	0x000000c0


	//   ....[1]....
        /*00a8*/ 	.word	0x00000500


	//   ....[2]....
        /*00ac*/ 	.word	0x000008d0


	//   ....[3]....
        /*00b0*/ 	.word	0x00000a20


	//   ....[4]....
        /*00b4*/ 	.word	0x00000b10


	//   ....[5]....
        /*00b8*/ 	.word	0x00000c70


	//   ....[6]....
        /*00bc*/ 	.word	0x00000e00


	//   ....[7]....
        /*00c0*/ 	.word	0x00001040


	//   ....[8]....
        /*00c4*/ 	.word	0x00002210


	//   ....[9]....
        /*00c8*/ 	.word	0x00003980


	//   ....[10]....
        /*00cc*/ 	.word	0x00003e50


	//   ....[11]....
        /*00d0*/ 	.word	0x00003e80


	//   ....[12]....
        /*00d4*/ 	.word	0x00004aa0


	//   ....[13]....
        /*00d8*/ 	.word	0x00004cb0


	//----- nvinfo : EIATTR_VRC_CTA_INIT_COUNT
	.align		4
.L_43:
        /*00dc*/ 	.byte	0x02, 0x4a
        /*00de*/ 	.byte	0x80
	.zero		1


	//----- nvinfo : EIATTR_SYSCALL_OFFSETS
	.align		4
        /*00e0*/ 	.byte	0x04, 0x46
        /*00e2*/ 	.short	(.L_45 - .L_44)


	//   ....[0]....
.L_44:
        /*00e4*/ 	.word	0x00006240


	//   ....[1]....
        /*00e8*/ 	.word	0x00006330


	//   ....[2]....
        /*00ec*/ 	.word	0x000069e0


	//----- nvinfo : EIATTR_MBARRIER_INSTR_OFFSETS
	.align		4
.L_45:
        /*00f0*/ 	.byte	0x04, 0x39
        /*00f2*/ 	.short	(.L_47 - .L_46)


	//   ....[0]....
.L_46:
        /*00f4*/ 	.word	0x00000610
        /*00f8*/ 	.word	0x000000ff
        /*00fc*/ 	.word	0x00000000
        /*0100*/ 	.short	0x0100
        /*0102*/ 	.byte	0x08
	.zero		1


	//   ....[1]....
        /*0104*/ 	.word	0x00000620
        /*0108*/ 	.word	0x000000ff
        /*010c*/ 	.word	0x000000a8
        /*0110*/ 	.short	0x0100
        /*0112*/ 	.byte	0x08
	.zero		1


	//   ....[2]....
        /*0114*/ 	.word	0x00000630
        /*0118*/ 	.word	0x000000ff
        /*011c*/ 	.word	0x00000008
        /*0120*/ 	.short	0x0100
        /*0122*/ 	.byte	0x08
	.zero		1


	//   ....[3]....
        /*0124*/ 	.word	0x00000640
        /*0128*/ 	.word	0x000000ff
        /*012c*/ 	.word	0x000000b0
        /*0130*/ 	.short	0x0100
        /*0132*/ 	.byte	0x08
	.zero		1


	//   ....[4]....
        /*0134*/ 	.word	0x00000650
        /*0138*/ 	.word	0x000000ff
        /*013c*/ 	.word	0x00000010
        /*0140*/ 	.short	0x0100
        /*0142*/ 	.byte	0x08
	.zero		1


	//   ....[5]....
        /*0144*/ 	.word	0x00000660
        /*0148*/ 	.word	0x000000ff
        /*014c*/ 	.word	0x000000b8
        /*0150*/ 	.short	0x0100
        /*0152*/ 	.byte	0x08
	.zero		1


	//   ....[6]....
        /*0154*/ 	.word	0x00000670
        /*0158*/ 	.word	0x000000ff
        /*015c*/ 	.word	0x00000018
        /*0160*/ 	.short	0x0100
        /*0162*/ 	.byte	0x08
	.zero		1


	//   ....[7]....
        /*0164*/ 	.word	0x00000680
        /*0168*/ 	.word	0x000000ff
        /*016c*/ 	.word	0x000000c0
        /*0170*/ 	.short	0x0100
        /*0172*/ 	.byte	0x08
	.zero		1


	//   ....[8]....
        /*0174*/ 	.word	0x00000690
        /*0178*/ 	.word	0x000000ff
        /*017c*/ 	.word	0x00000020
        /*0180*/ 	.short	0x0100
        /*0182*/ 	.byte	0x08
	.zero		1


	//   ....[9]....
        /*0184*/ 	.word	0x000006a0
        /*0188*/ 	.word	0x000000ff
        /*018c*/ 	.word	0x000000c8
        /*0190*/ 	.short	0x0100
        /*0192*/ 	.byte	0x08
	.zero		1


	//   ....[10]....
        /*0194*/ 	.word	0x000006b0
        /*0198*/ 	.word	0x000000ff
        /*019c*/ 	.word	0x00000028
        /*01a0*/ 	.short	0x0100
        /*01a2*/ 	.byte	0x08
	.zero		1


	//   ....[11]....
        /*01a4*/ 	.word	0x000006c0
        /*01a8*/ 	.word	0x000000ff
        /*01ac*/ 	.word	0x000000d0
        /*01b0*/ 	.short	0x0100
        /*01b2*/ 	.byte	0x08
	.zero		1


	//   ....[12]....
        /*01b4*/ 	.word	0x000006d0
        /*01b8*/ 	.word	0x000000ff
        /*01bc*/ 	.word	0x00000030
        /*01c0*/ 	.short	0x0100
        /*01c2*/ 	.byte	0x08
	.zero		1


	//   ....[13]....
        /*01c4*/ 	.word	0x000006e0
        /*01c8*/ 	.word	0x000000ff
        /*01cc*/ 	.word	0x000000d8
        /*01d0*/ 	.short	0x0100
        /*01d2*/ 	.byte	0x08
	.zero		1


	//   ....[14]....
        /*01d4*/ 	.word	0x000006f0
        /*01d8*/ 	.word	0x000000ff
        /*01dc*/ 	.word	0x00000038
        /*01e0*/ 	.short	0x0100
        /*01e2*/ 	.byte	0x08
	.zero		1


	//   ....[15]....
        /*01e4*/ 	.word	0x00000700
        /*01e8*/ 	.word	0x000000ff
        /*01ec*/ 	.word	0x000000e0
        /*01f0*/ 	.short	0x0100
        /*01f2*/ 	.byte	0x08
	.zero		1


	//   ....[16]....
        /*01f4*/ 	.word	0x00000710
        /*01f8*/ 	.word	0x000000ff
        /*01fc*/ 	.word	0x00000040
        /*0200*/ 	.short	0x0100
        /*0202*/ 	.byte	0x08
	.zero		1


	//   ....[17]....
        /*0204*/ 	.word	0x00000720
        /*0208*/ 	.word	0x000000ff
        /*020c*/ 	.word	0x000000e8
        /*0210*/ 	.short	0x0100
        /*0212*/ 	.byte	0x08
	.zero		1


	//   ....[18]....
        /*0214*/ 	.word	0x00000730
        /*0218*/ 	.word	0x000000ff
        /*021c*/ 	.word	0x00000048
        /*0220*/ 	.short	0x0100
        /*0222*/ 	.byte	0x08
	.zero		1


	//   ....[19]....
        /*0224*/ 	.word	0x00000740
        /*0228*/ 	.word	0x000000ff
        /*022c*/ 	.word	0x000000f0
        /*0230*/ 	.short	0x0100
        /*0232*/ 	.byte	0x08
	.zero		1


	//   ....[20]....
        /*0234*/ 	.word	0x00000750
        /*0238*/ 	.word	0x000000ff
        /*023c*/ 	.word	0x00000050
        /*0240*/ 	.short	0x0100
        /*0242*/ 	.byte	0x08
	.zero		1


	//   ....[21]....
        /*0244*/ 	.word	0x00000760
        /*0248*/ 	.word	0x000000ff
        /*024c*/ 	.word	0x000000f8
        /*0250*/ 	.short	0x0100
        /*0252*/ 	.byte	0x08
	.zero		1


	//   ....[22]....
        /*0254*/ 	.word	0x00000770
        /*0258*/ 	.word	0x000000ff
        /*025c*/ 	.word	0x00000058
        /*0260*/ 	.short	0x0100
        /*0262*/ 	.byte	0x08
	.zero		1


	//   ....[23]....
        /*0264*/ 	.word	0x00000780
        /*0268*/ 	.word	0x000000ff
        /*026c*/ 	.word	0x00000100
        /*0270*/ 	.short	0x0100
        /*0272*/ 	.byte	0x08
	.zero		1


	//   ....[24]....
        /*0274*/ 	.word	0x00000790
        /*0278*/ 	.word	0x000000ff
        /*027c*/ 	.word	0x00000060
        /*0280*/ 	.short	0x0100
        /*0282*/ 	.byte	0x08
	.zero		1


	//   ....[25]....
        /*0284*/ 	.word	0x000007a0
        /*0288*/ 	.word	0x000000ff
        /*028c*/ 	.word	0x00000108
        /*0290*/ 	.short	0x0100
        /*0292*/ 	.byte	0x08
	.zero		1


	//   ....[26]....
        /*0294*/ 	.word	0x000007b0
        /*0298*/ 	.word	0x000000ff
        /*029c*/ 	.word	0x00000068
        /*02a0*/ 	.short	0x0100
        /*02a2*/ 	.byte	0x08
	.zero		1


	//   ....[27]....
        /*02a4*/ 	.word	0x000007c0
        /*02a8*/ 	.word	0x000000ff
        /*02ac*/ 	.word	0x00000110
        /*02b0*/ 	.short	0x0100
        /*02b2*/ 	.byte	0x08
	.zero		1


	//   ....[28]....
        /*02b4*/ 	.word	0x000007d0
        /*02b8*/ 	.word	0x000000ff
        /*02bc*/ 	.word	0x00000070
        /*02c0*/ 	.short	0x0100
        /*02c2*/ 	.byte	0x08
	.zero		1


	//   ....[29]....
        /*02c4*/ 	.word	0x000007e0
        /*02c8*/ 	.word	0x000000ff
        /*02cc*/ 	.word	0x00000118
        /*02d0*/ 	.short	0x0100
        /*02d2*/ 	.byte	0x08
	.zero		1


	//   ....[30]....
        /*02d4*/ 	.word	0x000007f0
        /*02d8*/ 	.word	0x000000ff
        /*02dc*/ 	.word	0x00000078
        /*02e0*/ 	.short	0x0100
        /*02e2*/ 	.byte	0x08
	.zero		1


	//   ....[31]....
        /*02e4*/ 	.word	0x00000800
        /*02e8*/ 	.word	0x000000ff
        /*02ec*/ 	.word	0x00000120
        /*02f0*/ 	.short	0x0100
        /*02f2*/ 	.byte	0x08
	.zero		1


	//   ....[32]....
        /*02f4*/ 	.word	0x00000810
        /*02f8*/ 	.word	0x000000ff
        /*02fc*/ 	.word	0x00000080
        /*0300*/ 	.short	0x0100
        /*0302*/ 	.byte	0x08
	.zero		1


	//   ....[33]....
        /*0304*/ 	.word	0x00000820
        /*0308*/ 	.word	0x000000ff
        /*030c*/ 	.word	0x00000128
        /*0310*/ 	.short	0x0100
        /*0312*/ 	.byte	0x08
	.zero		1


	//   ....[34]....
        /*0314*/ 	.word	0x00000830
        /*0318*/ 	.word	0x000000ff
        /*031c*/ 	.word	0x00000088
        /*0320*/ 	.short	0x0100
        /*0322*/ 	.byte	0x08
	.zero		1


	//   ....[35]....
        /*0324*/ 	.word	0x00000840
        /*0328*/ 	.word	0x000000ff
        /*032c*/ 	.word	0x00000130
        /*0330*/ 	.short	0x0100
        /*0332*/ 	.byte	0x08
	.zero		1


	//   ....[36]....
        /*0334*/ 	.word	0x00000850
        /*0338*/ 	.word	0x000000ff
        /*033c*/ 	.word	0x00000090
        /*0340*/ 	.short	0x0100
        /*0342*/ 	.byte	0x08
	.zero		1


	//   ....[37]....
        /*0344*/ 	.word	0x00000860
        /*0348*/ 	.word	0x000000ff
        /*034c*/ 	.word	0x00000138
        /*0350*/ 	.short	0x0100
        /*0352*/ 	.byte	0x08
	.zero		1


	//   ....[38]....
        /*0354*/ 	.word	0x00000870
        /*0358*/ 	.word	0x000000ff
        /*035c*/ 	.word	0x00000098
        /*0360*/ 	.short	0x0100
        /*0362*/ 	.byte	0x08
	.zero		1


	//   ....[39]....
        /*0364*/ 	.word	0x00000880
        /*0368*/ 	.word	0x000000ff
        /*036c*/ 	.word	0x00000140
        /*0370*/ 	.short	0x0100
        /*0372*/ 	.byte	0x08
	.zero		1


	//   ....[40]....
        /*0374*/ 	.word	0x00000890
        /*0378*/ 	.word	0x000000ff
        /*037c*/ 	.word	0x000000a0
        /*0380*/ 	.short	0x0100
        /*0382*/ 	.byte	0x08
	.zero		1


	//   ....[41]....
        /*0384*/ 	.word	0x000008a0
        /*0388*/ 	.word	0x000000ff
        /*038c*/ 	.word	0x00000148
        /*0390*/ 	.short	0x0100
        /*0392*/ 	.byte	0x08
	.zero		1


	//   ....[42]....
        /*0394*/ 	.word	0x000009d0
        /*0398*/ 	.word	0x000000ff
        /*039c*/ 	.word	0x00000150
        /*03a0*/ 	.short	0x0100
        /*03a2*/ 	.byte	0x09
	.zero		1


	//   ....[43]....
        /*03a4*/ 	.word	0x000009e0
        /*03a8*/ 	.word	0x000000ff
        /*03ac*/ 	.word	0x00000160
        /*03b0*/ 	.short	0x0100
        /*03b2*/ 	.byte	0x09
	.zero		1


	//   ....[44]....
        /*03b4*/ 	.word	0x000009f0
        /*03b8*/ 	.word	0x000000ff
        /*03bc*/ 	.word	0x00000158
        /*03c0*/ 	.short	0x0100
        /*03c2*/ 	.byte	0x09
	.zero		1


	//   ....[45]....
        /*03c4*/ 	.word	0x00000a00
        /*03c8*/ 	.word	0x000000ff
        /*03cc*/ 	.word	0x00000168
        /*03d0*/ 	.short	0x0100
        /*03d2*/ 	.byte	0x09
	.zero		1


	//   ....[46]....
        /*03d4*/ 	.word	0x00000ae0
        /*03d8*/ 	.word	0x000000ff
        /*03dc*/ 	.word	0x00000170
        /*03e0*/ 	.short	0x0100
        /*03e2*/ 	.byte	0x08
	.zero		1


	//   ....[47]....
        /*03e4*/ 	.word	0x00000af0
        /*03e8*/ 	.word	0x000000ff
        /*03ec*/ 	.word	0x00000178
        /*03f0*/ 	.short	0x0100
        /*03f2*/ 	.byte	0x08
	.zero		1


	//   ....[48]....
        /*03f4*/ 	.word	0x00000c20
        /*03f8*/ 	.word	0x000000ff
        /*03fc*/ 	.word	0x00000180
        /*0400*/ 	.short	0x0100
        /*0402*/ 	.byte	0x08
	.zero		1


	//   ....[49]....
        /*0404*/ 	.word	0x00000c30
        /*0408*/ 	.word	0x000000ff
        /*040c*/ 	.word	0x00000190
        /*0410*/ 	.short	0x0100
        /*0412*/ 	.byte	0x08
	.zero		1


	//   ....[50]....
        /*0414*/ 	.word	0x00000c40
        /*0418*/ 	.word	0x000000ff
        /*041c*/ 	.word	0x00000188
        /*0420*/ 	.short	0x0100
        /*0422*/ 	.byte	0x08
	.zero		1


	//   ....[51]....
        /*0424*/ 	.word	0x00000c50
        /*0428*/ 	.word	0x000000ff
        /*042c*/ 	.word	0x00000198
        /*0430*/ 	.short	0x0100
        /*0432*/ 	.byte	0x08
	.zero		1


	//   ....[52]....
        /*0434*/ 	.word	0x00000d70
        /*0438*/ 	.word	0x000000ff
        /*043c*/ 	.word	0x000001a0
        /*0440*/ 	.short	0x0100
        /*0442*/ 	.byte	0x09
	.zero		1


	//   ....[53]....
        /*0444*/ 	.word	0x00000d80
        /*0448*/ 	.word	0x000000ff
        /*044c*/ 	.word	0x000001c0
        /*0450*/ 	.short	0x0100
        /*0452*/ 	.byte	0x09
	.zero		1


	//   ....[54]....
        /*0454*/ 	.word	0x00000d90
        /*0458*/ 	.word	0x000000ff
        /*045c*/ 	.word	0x000001a8
        /*0460*/ 	.short	0x0100
        /*0462*/ 	.byte	0x09
	.zero		1


	//   ....[55]....
        /*0464*/ 	.word	0x00000da0
        /*0468*/ 	.word	0x000000ff
        /*046c*/ 	.word	0x000001c8
        /*0470*/ 	.short	0x0100
        /*0472*/ 	.byte	0x09
	.zero		1


	//   ....[56]....
        /*0474*/ 	.word	0x00000db0
        /*0478*/ 	.word	0x000000ff
        /*047c*/ 	.word	0x000001b0
        /*0480*/ 	.short	0x0100
        /*0482*/ 	.byte	0x09
	.zero		1


	//   ....[57]....
        /*0484*/ 	.word	0x00000dc0
        /*0488*/ 	.word	0x000000ff
        /*048c*/ 	.word	0x000001d0
        /*0490*/ 	.short	0x0100
        /*0492*/ 	.byte	0x09
	.zero		1


	//   ....[58]....
        /*0494*/ 	.word	0x00000dd0
        /*0498*/ 	.word	0x000000ff
        /*049c*/ 	.word	0x000001b8
        /*04a0*/ 	.short	0x0100
        /*04a2*/ 	.byte	0x09
	.zero		1


	//   ....[59]....
        /*04a4*/ 	.word	0x00000de0
        /*04a8*/ 	.word	0x000000ff
        /*04ac*/ 	.word	0x000001d8
        /*04b0*/ 	.short	0x0100
        /*04b2*/ 	.byte	0x09
	.zero		1


	//   ....[60]....
        /*04b4*/ 	.word	0x00000ed0
        /*04b8*/ 	.word	0x000000ff
        /*04bc*/ 	.word	0x000001e0
        /*04c0*/ 	.short	0x0100
        /*04c2*/ 	.byte	0x08
	.zero		1


	//   ....[61]....
        /*04c4*/ 	.word	0x00000ee0
        /*04c8*/ 	.word	0x000000ff
        /*04cc*/ 	.word	0x000001f0
        /*04d0*/ 	.short	0x0100
        /*04d2*/ 	.byte	0x08
	.zero		1


	//   ....[62]....
        /*04d4*/ 	.word	0x00000ef0
        /*04d8*/ 	.word	0x000000ff
        /*04dc*/ 	.word	0x000001e8
        /*04e0*/ 	.short	0x0100
        /*04e2*/ 	.byte	0x08
	.zero		1


	//   ....[63]....
        /*04e4*/ 	.word	0x00000f00
        /*04e8*/ 	.word	0x000000ff
        /*04ec*/ 	.word	0x000001f8
        /*04f0*/ 	.short	0x0100
        /*04f2*/ 	.byte	0x08
	.zero		1


	//   ....[64]....
        /*04f4*/ 	.word	0x00000ff0
        /*04f8*/ 	.word	0x000000ff
        /*04fc*/ 	.word	0x00000200
        /*0500*/ 	.short	0x0100
        /*0502*/ 	.byte	0x06
	.zero		1


	//   ....[65]....
        /*0504*/ 	.word	0x00001a10
        /*0508*/ 	.word	0x00000003
        /*050c*/ 	.word	0x000001f0
        /*0510*/ 	.short	0x010a
        /*0512*/ 	.byte	0xff
	.zero		1


	//   ....[66]....
        /*0514*/ 	.word	0x00001a40
        /*0518*/ 	.word	0x00000003
        /*051c*/ 	.word	0x000001e0
        /*0520*/ 	.short	0x0101
        /*0522*/ 	.byte	0xff
	.zero		1


	//   ....[67]....
        /*0524*/ 	.word	0x00001b40
        /*0528*/ 	.word	0x000000ff
        /*052c*/ 	.word	0x000000a8
        /*0530*/ 	.short	0x010a
        /*0532*/ 	.byte	0x08
	.zero		1


	//   ....[68]....
        /*0534*/ 	.word	0x00001c10
        /*0538*/ 	.word	0x000000ff
        /*053c*/ 	.word	0x000000a8
        /*0540*/ 	.short	0x010a
        /*0542*/ 	.byte	0x21
	.zero		1


	//   ....[69]....
        /*0544*/ 	.word	0x00001dc0
        /*0548*/ 	.word	0x000000ff
        /*054c*/ 	.word	0x000000a8
        /*0550*/ 	.short	0x010a
        /*0552*/ 	.byte	0x08
	.zero		1


	//   ....[70]....
        /*0554*/ 	.word	0x00001ec0
        /*0558*/ 	.word	0x000000ff
        /*055c*/ 	.word	0x00000178
        /*0560*/ 	.short	0x0101
        /*0562*/ 	.byte	0x04
	.zero		1


	//   ....[71]....
        /*0564*/ 	.word	0x00001ee0
        /*0568*/ 	.word	0x000000ff
        /*056c*/ 	.word	0x000000a8
        /*0570*/ 	.short	0x010a
        /*0572*/ 	.byte	0x08
	.zero		1


	//   ....[72]....
        /*0574*/ 	.word	0x00001f60
        /*0578*/ 	.word	0x000000ff
        /*057c*/ 	.word	0x000000a8
        /*0580*/ 	.short	0x010a
        /*0582*/ 	.byte	0x11
	.zero		1


	//   ....[73]....
        /*0584*/ 	.word	0x000020f0
        /*0588*/ 	.word	0x000000ff
        /*058c*/ 	.word	0x000000a8
        /*0590*/ 	.short	0x010a
        /*0592*/ 	.byte	0x08
	.zero		1


	//   ....[74]....
        /*0594*/ 	.word	0x00002240
        /*0598*/ 	.word	0x00000002
        /*059c*/ 	.word	0x00000180
        /*05a0*/ 	.short	0x010a
        /*05a2*/ 	.byte	0xff
	.zero		1


	//   ....[75]....
        /*05a4*/ 	.word	0x00002300
        /*05a8*/ 	.word	0x00000002
        /*05ac*/ 	.word	0x00000000
        /*05b0*/ 	.short	0x0101
        /*05b2*/ 	.byte	0xff
	.zero		1


	//   ....[76]....
        /*05b4*/ 	.word	0x00002860
        /*05b8*/ 	.word	0x000000ff
        /*05bc*/ 	.word	0x00000000
        /*05c0*/ 	.short	0x010a
        /*05c2*/ 	.byte	0x05
	.zero		1


	//   ....[77]....
        /*05c4*/ 	.word	0x000028f0
        /*05c8*/ 	.word	0x000000ff
        /*05cc*/ 	.word	0x00000000
        /*05d0*/ 	.short	0x010a
        /*05d2*/ 	.byte	0x05
	.zero		1


	//   ....[78]....
        /*05d4*/ 	.word	0x00002980
        /*05d8*/ 	.word	0x000000ff
        /*05dc*/ 	.word	0x00000000
        /*05e0*/ 	.short	0x010a
        /*05e2*/ 	.byte	0x05
	.zero		1


	//   ....[79]....
        /*05e4*/ 	.word	0x00002a10
        /*05e8*/ 	.word	0x000000ff
        /*05ec*/ 	.word	0x00000000
        /*05f0*/ 	.short	0x010a
        /*05f2*/ 	.byte	0x05
	.zero		1


	//   ....[80]....
        /*05f4*/ 	.word	0x00002aa0
        /*05f8*/ 	.word	0x000000ff
        /*05fc*/ 	.word	0x00000000
        /*0600*/ 	.short	0x010a
        /*0602*/ 	.byte	0x05
	.zero		1


	//   ....[81]....
        /*0604*/ 	.word	0x00002b30
        /*0608*/ 	.word	0x000000ff
        /*060c*/ 	.word	0x00000000
        /*0610*/ 	.short	0x010a
        /*0612*/ 	.byte	0x05
	.zero		1


	//   ....[82]....
        /*0614*/ 	.word	0x00002bc0
        /*0618*/ 	.word	0x000000ff
        /*061c*/ 	.word	0x00000000
        /*0620*/ 	.short	0x010a
        /*0622*/ 	.byte	0x05
	.zero		1


	//   ....[83]....
        /*0624*/ 	.word	0x00002c50
        /*0628*/ 	.word	0x000000ff
        /*062c*/ 	.word	0x00000000
        /*0630*/ 	.short	0x010a
        /*0632*/ 	.byte	0x05
	.zero		1


	//   ....[84]....
        /*0634*/ 	.word	0x00002ce0
        /*0638*/ 	.word	0x000000ff
        /*063c*/ 	.word	0x00000000
        /*0640*/ 	.short	0x010a
        /*0642*/ 	.byte	0x05
	.zero		1


	//   ....[85]....
        /*0644*/ 	.word	0x00002d70
        /*0648*/ 	.word	0x000000ff
        /*064c*/ 	.word	0x00000000
        /*0650*/ 	.short	0x010a
        /*0652*/ 	.byte	0x05
	.zero		1


	//   ....[86]....
        /*0654*/ 	.word	0x00002e00
        /*0658*/ 	.word	0x000000ff
        /*065c*/ 	.word	0x00000000
        /*0660*/ 	.short	0x010a
        /*0662*/ 	.byte	0x05
	.zero		1


	//   ....[87]....
        /*0664*/ 	.word	0x00002e90
        /*0668*/ 	.word	0x000000ff
        /*066c*/ 	.word	0x00000000
        /*0670*/ 	.short	0x010a
        /*0672*/ 	.byte	0x05
	.zero		1


	//   ....[88]....
        /*0674*/ 	.word	0x00002f20
        /*0678*/ 	.word	0x000000ff
        /*067c*/ 	.word	0x00000000
        /*0680*/ 	.short	0x010a
        /*0682*/ 	.byte	0x05
	.zero		1


	//   ....[89]....
        /*0684*/ 	.word	0x00002fb0
        /*0688*/ 	.word	0x000000ff
        /*068c*/ 	.word	0x00000000
        /*0690*/ 	.short	0x010a
        /*0692*/ 	.byte	0x05
	.zero		1


	//   ....[90]....
        /*0694*/ 	.word	0x00003040
        /*0698*/ 	.word	0x000000ff
        /*069c*/ 	.word	0x00000000
        /*06a0*/ 	.short	0x010a
        /*06a2*/ 	.byte	0x05
	.zero		1


	//   ....[91]....
        /*06a4*/ 	.word	0x000030d0
        /*06a8*/ 	.word	0x000000ff
        /*06ac*/ 	.word	0x00000000
        /*06b0*/ 	.short	0x010a
        /*06b2*/ 	.byte	0x05
	.zero		1


	//   ....[92]....
        /*06b4*/ 	.word	0x00003160
        /*06b8*/ 	.word	0x000000ff
        /*06bc*/ 	.word	0x00000000
        /*06c0*/ 	.short	0x010a
        /*06c2*/ 	.byte	0x05
	.zero		1


	//   ....[93]....
        /*06c4*/ 	.word	0x000031f0
        /*06c8*/ 	.word	0x000000ff
        /*06cc*/ 	.word	0x00000000
        /*06d0*/ 	.short	0x010a
        /*06d2*/ 	.byte	0x05
	.zero		1


	//   ....[94]....
        /*06d4*/ 	.word	0x00003280
        /*06d8*/ 	.word	0x000000ff
        /*06dc*/ 	.word	0x00000000
        /*06e0*/ 	.short	0x010a
        /*06e2*/ 	.byte	0x05
	.zero		1


	//   ....[95]....
        /*06e4*/ 	.word	0x00003310
        /*06e8*/ 	.word	0x000000ff
        /*06ec*/ 	.word	0x00000000
        /*06f0*/ 	.short	0x010a
        /*06f2*/ 	.byte	0x05
	.zero		1


	//   ....[96]....
        /*06f4*/ 	.word	0x000033b0
        /*06f8*/ 	.word	0x00000000
        /*06fc*/ 	.word	0x00000000
        /*0700*/ 	.short	0x010a
        /*0702*/ 	.byte	0xff
	.zero		1


	//   ....[97]....
        /*0704*/ 	.word	0x000034e0
        /*0708*/ 	.word	0x00000000
        /*070c*/ 	.word	0x000001e0
        /*0710*/ 	.short	0x010a
        /*0712*/ 	.byte	0xff
	.zero		1


	//   ....[98]....
        /*0714*/ 	.word	0x00003550
        /*0718*/ 	.word	0x00000004
        /*071c*/ 	.word	0x00000000
        /*0720*/ 	.short	0x0101
        /*0722*/ 	.byte	0xff
	.zero		1


	//   ....[99]....
        /*0724*/ 	.word	0x00003570
        /*0728*/ 	.word	0x000000ff
        /*072c*/ 	.word	0x00000190
        /*0730*/ 	.short	0x010a
        /*0732*/ 	.byte	0x05
	.zero		1


	//   ....[100]....
        /*0734*/ 	.word	0x00003690
        /*0738*/ 	.word	0x00000000
        /*073c*/ 	.word	0x00000180
        /*0740*/ 	.short	0x010a
        /*0742*/ 	.byte	0xff
	.zero		1


	//   ....[101]....
        /*0744*/ 	.word	0x00003790
        /*0748*/ 	.word	0x00000000
        /*074c*/ 	.word	0x00000000
        /*0750*/ 	.short	0x0101
        /*0752*/ 	.byte	0xff
	.zero		1


	//   ....[102]....
        /*0754*/ 	.word	0x00003820
        /*0758*/ 	.word	0x000000ff
        /*075c*/ 	.word	0x00000190
        /*0760*/ 	.short	0x0106
        /*0762*/ 	.byte	0x05
	.zero		1


	//   ....[103]....
        /*0764*/ 	.word	0x00003840
        /*0768*/ 	.word	0x000000ff
        /*076c*/ 	.word	0x00000190
        /*0770*/ 	.short	0x010a
        /*0772*/ 	.byte	0x05
	.zero		1


	//   ....[104]....
        /*0774*/ 	.word	0x000038d0
        /*0778*/ 	.word	0x000000ff
        /*077c*/ 	.word	0x00000190
        /*0780*/ 	.short	0x0106
        /*0782*/ 	.byte	0x04
	.zero		1


	//   ....[105]....
        /*0784*/ 	.word	0x00003910
        /*0788*/ 	.word	0x00000000
        /*078c*/ 	.word	0x00000190
        /*0790*/ 	.short	0x010a
        /*0792*/ 	.byte	0xff
	.zero		1


	//   ....[106]....
        /*0794*/ 	.word	0x00003b50
        /*0798*/ 	.word	0x000000ff
        /*079c*/ 	.word	0x00000008
        /*07a0*/ 	.short	0x010a
        /*07a2*/ 	.byte	0x06
	.zero		1


	//   ....[107]....
        /*07a4*/ 	.word	0x00003b70
        /*07a8*/ 	.word	0x000000ff
        /*07ac*/ 	.word	0x00000008
        /*07b0*/ 	.short	0x010a
        /*07b2*/ 	.byte	0x06
	.zero		1


	//   ....[108]....
        /*07b4*/ 	.word	0x00003d00
        /*07b8*/ 	.word	0x000000ff
        /*07bc*/ 	.word	0x00000008
        /*07c0*/ 	.short	0x010a
        /*07c2*/ 	.byte	0x06
	.zero		1


	//   ....[109]....
        /*07c4*/ 	.word	0x00003d20
        /*07c8*/ 	.word	0x000000ff
        /*07cc*/ 	.word	0x00000008
        /*07d0*/ 	.short	0x010a
        /*07d2*/ 	.byte	0x06
	.zero		1


	//   ....[110]....
        /*07d4*/ 	.word	0x00003de0
        /*07d8*/ 	.word	0x000000ff
        /*07dc*/ 	.word	0x00000000
        /*07e0*/ 	.short	0x0101
        /*07e2*/ 	.byte	0x07
	.zero		1


	//   ....[111]....
        /*07e4*/ 	.word	0x00004120
        /*07e8*/ 	.word	0x00000000
        /*07ec*/ 	.word	0x00000180
        /*07f0*/ 	.short	0x010a
        /*07f2*/ 	.byte	0xff
	.zero		1


	//   ....[112]....
        /*07f4*/ 	.word	0x000041e0
        /*07f8*/ 	.word	0x00000000
        /*07fc*/ 	.word	0x00000000
        /*0800*/ 	.short	0x0101
        /*0802*/ 	.byte	0xff
	.zero		1


	//   ....[113]....
        /*0804*/ 	.word	0x000042a0
        /*0808*/ 	.word	0x000000ff
        /*080c*/ 	.word	0x00000000
        /*0810*/ 	.short	0x010a
        /*0812*/ 	.byte	0x08
	.zero		1


	//   ....[114]....
        /*0814*/ 	.word	0x000042b0
        /*0818*/ 	.word	0x000000ff
        /*081c*/ 	.word	0x000001c0
        /*0820*/ 	.short	0x010a
        /*0822*/ 	.byte	0x09
	.zero		1


	//   ....[115]....
        /*0824*/ 	.word	0x00004360
        /*0828*/ 	.word	0x000000ff
        /*082c*/ 	.word	0x00000000
        /*0830*/ 	.short	0x010a
        /*0832*/ 	.byte	0x08
	.zero		1


	//   ....[116]....
        /*0834*/ 	.word	0x00004490
        /*0838*/ 	.word	0x000000ff
        /*083c*/ 	.word	0x00000000
        /*0840*/ 	.short	0x010a
        /*0842*/ 	.byte	0x1e
	.zero		1


	//   ....[117]....
        /*0844*/ 	.word	0x00004790
        /*0848*/ 	.word	0x000000ff
        /*084c*/ 	.word	0x00000000
        /*0850*/ 	.short	0x010a
        /*0852*/ 	.byte	0x08
	.zero		1


	//   ....[118]....
        /*0854*/ 	.word	0x00004820
        /*0858*/ 	.word	0x000000ff
        /*085c*/ 	.word	0x00000000
        /*0860*/ 	.short	0x010a
        /*0862*/ 	.byte	0x08
	.zero		1


	//   ....[119]....
        /*0864*/ 	.word	0x000048b0
        /*0868*/ 	.word	0x000000ff
        /*086c*/ 	.word	0x00000000
        /*0870*/ 	.short	0x010a
        /*0872*/ 	.byte	0x08
	.zero		1


	//   ....[120]....
        /*0874*/ 	.word	0x00004950
        /*0878*/ 	.word	0x00000000
        /*087c*/ 	.word	0x00000000
        /*0880*/ 	.short	0x010a
        /*0882*/ 	.byte	0xff
	.zero		1


	//   ....[121]....
        /*0884*/ 	.word	0x00004990
        /*0888*/ 	.word	0x00000000
        /*088c*/ 	.word	0x00000000
        /*0890*/ 	.short	0x010a
        /*0892*/ 	.byte	0xff
	.zero		1


	//   ....[122]....
        /*0894*/ 	.word	0x00004a00
        /*0898*/ 	.word	0x000000ff
        /*089c*/ 	.word	0x00000000
        /*08a0*/ 	.short	0x0101
        /*08a2*/ 	.byte	0x05
	.zero		1


	//   ....[123]....
        /*08a4*/ 	.word	0x00004a40
        /*08a8*/ 	.word	0x000000ff
        /*08ac*/ 	.word	0x00000200
        /*08b0*/ 	.short	0x010a
        /*08b2*/ 	.byte	0x07
	.zero		1


	//   ....[124]....
        /*08b4*/ 	.word	0x00004a90
        /*08b8*/ 	.word	0x000000ff
        /*08bc*/ 	.word	0x00000000
        /*08c0*/ 	.short	0x0101
        /*08c2*/ 	.byte	0x05
	.zero		1


	//   ....[125]....
        /*08c4*/ 	.word	0x00004e90
        /*08c8*/ 	.word	0x00000000
        /*08cc*/ 	.word	0x00000180
        /*08d0*/ 	.short	0x010a
        /*08d2*/ 	.byte	0xff
	.zero		1


	//   ....[126]....
        /*08d4*/ 	.word	0x00004f70
        /*08d8*/ 	.word	0x00000000
        /*08dc*/ 	.word	0x00000000
        /*08e0*/ 	.short	0x0101
        /*08e2*/ 	.byte	0xff
	.zero		1


	//   ....[127]....
        /*08e4*/ 	.word	0x00005290
        /*08e8*/ 	.word	0x000000ff
        /*08ec*/ 	.word	0x00000178
        /*08f0*/ 	.short	0x010a
        /*08f2*/ 	.byte	0x06
	.zero		1


	//   ....[128]....
        /*08f4*/ 	.word	0x00005470
        /*08f8*/ 	.word	0x000000ff
        /*08fc*/ 	.word	0x00000160
        /*0900*/ 	.short	0x010a
        /*0902*/ 	.byte	0x0d
	.zero		1


	//   ....[129]....
        /*0904*/ 	.word	0x00005780
        /*0908*/ 	.word	0x000000ff
        /*090c*/ 	.word	0x00000150
        /*0910*/ 	.short	0x010b
        /*0912*/ 	.byte	0x0d
	.zero		1


	//   ....[130]....
        /*0914*/ 	.word	0x000057e0
        /*0918*/ 	.word	0x000000ff
        /*091c*/ 	.word	0x00000000
        /*0920*/ 	.short	0x0101
        /*0922*/ 	.byte	0x0e
	.zero		1


	//   ....[131]....
        /*0924*/ 	.word	0x00005830
        /*0928*/ 	.word	0x000000ff
        /*092c*/ 	.word	0x00000000
        /*0930*/ 	.short	0x010a
        /*0932*/ 	.byte	0x04
	.zero		1


	//   ....[132]....
        /*0934*/ 	.word	0x000058d0
        /*0938*/ 	.word	0x00000000
        /*093c*/ 	.word	0x00000000
        /*0940*/ 	.short	0x010a
        /*0942*/ 	.byte	0xff
	.zero		1


	//   ....[133]....
        /*0944*/ 	.word	0x00005c50
        /*0948*/ 	.word	0x00000000
        /*094c*/ 	.word	0x00000180
        /*0950*/ 	.short	0x010a
        /*0952*/ 	.byte	0xff
	.zero		1


	//   ....[134]....
        /*0954*/ 	.word	0x00005d60
        /*0958*/ 	.word	0x00000000
        /*095c*/ 	.word	0x00000000
        /*0960*/ 	.short	0x0101
        /*0962*/ 	.byte	0xff
	.zero		1


	//   ....[135]....
        /*0964*/ 	.word	0x000066c0
        /*0968*/ 	.word	0x00000003
        /*096c*/ 	.word	0x00000150
        /*0970*/ 	.short	0x010a
        /*0972*/ 	.byte	0xff
	.zero		1


	//   ....[136]....
        /*0974*/ 	.word	0x000066d0
        /*0978*/ 	.word	0x0000004c
        /*097c*/ 	.word	0x000001a0
        /*0980*/ 	.short	0x010a
        /*0982*/ 	.byte	0xff
	.zero		1


	//   ....[137]....
        /*0984*/ 	.word	0x00006820
        /*0988*/ 	.word	0x00000003
        /*098c*/ 	.word	0x00000150
        /*0990*/ 	.short	0x010a
        /*0992*/ 	.byte	0xff
	.zero		1


	//   ....[138]....
        /*0994*/ 	.word	0x000068c0
        /*0998*/ 	.word	0x0000004c
        /*099c*/ 	.word	0x000001a0
        /*09a0*/ 	.short	0x010a
        /*09a2*/ 	.byte	0xff
	.zero		1


	//   ....[139]....
        /*09a4*/ 	.word	0x00006dc0
        /*09a8*/ 	.word	0x00000011
        /*09ac*/ 	.word	0x00000000
        /*09b0*/ 	.short	0x0101
        /*09b2*/ 	.byte	0xff
	.zero		1


	//   ....[140]....
        /*09b4*/ 	.word	0x00007070
        /*09b8*/ 	.word	0x00000002
        /*09bc*/ 	.word	0x00000000
        /*09c0*/ 	.short	0x0101
        /*09c2*/ 	.byte	0xff
	.zero		1


	//   ....[141]....
        /*09c4*/ 	.word	0x00007310
        /*09c8*/ 	.word	0x00000003
        /*09cc*/ 	.word	0x000001f0
        /*09d0*/ 	.short	0x010a
        /*09d2*/ 	.byte	0xff
	.zero		1


	//   ....[142]....
        /*09d4*/ 	.word	0x00007370
        /*09d8*/ 	.word	0x00000002
        /*09dc*/ 	.word	0x000000a8
        /*09e0*/ 	.short	0x010a
        /*09e2*/ 	.byte	0xff
	.zero		1


	//   ....[143]....
        /*09e4*/ 	.word	0x000073d0
        /*09e8*/ 	.word	0x00000002
        /*09ec*/ 	.word	0x000000a8
        /*09f0*/ 	.short	0x010a
        /*09f2*/ 	.byte	0xff
	.zero		1


	//   ....[144]....
        /*09f4*/ 	.word	0x00007420
        /*09f8*/ 	.word	0x00000002
        /*09fc*/ 	.word	0x00000180
        /*0a00*/ 	.short	0x010a
        /*0a02*/ 	.byte	0xff
	.zero		1


	//   ....[145]....
        /*0a04*/ 	.word	0x00007480
        /*0a08*/ 	.word	0x00000000
        /*0a0c*/ 	.word	0x00000000
        /*0a10*/ 	.short	0x010a
        /*0a12*/ 	.byte	0xff
	.zero		1


	//   ....[146]....
        /*0a14*/ 	.word	0x000074e0
        /*0a18*/ 	.word	0x00000000
        /*0a1c*/ 	.word	0x00000000
        /*0a20*/ 	.short	0x010a
        /*0a22*/ 	.byte	0xff
	.zero		1


	//   ....[147]....
        /*0a24*/ 	.word	0x00007540
        /*0a28*/ 	.word	0x00000000
        /*0a2c*/ 	.word	0x00000000
        /*0a30*/ 	.short	0x010a
        /*0a32*/ 	.byte	0xff
	.zero		1


	//   ....[148]....
        /*0a34*/ 	.word	0x000075a0
        /*0a38*/ 	.word	0x00000000
        /*0a3c*/ 	.word	0x00000000
        /*0a40*/ 	.short	0x010a
        /*0a42*/ 	.byte	0xff
	.zero		1


	//   ....[149]....
        /*0a44*/ 	.word	0x00007600
        /*0a48*/ 	.word	0x00000000
        /*0a4c*/ 	.word	0x00000000
        /*0a50*/ 	.short	0x010a
        /*0a52*/ 	.byte	0xff
	.zero		1


	//   ....[150]....
        /*0a54*/ 	.word	0x00007660
        /*0a58*/ 	.word	0x00000000
        /*0a5c*/ 	.word	0x00000000
        /*0a60*/ 	.short	0x010a
        /*0a62*/ 	.byte	0xff
	.zero		1


	//   ....[151]....
        /*0a64*/ 	.word	0x000076c0
        /*0a68*/ 	.word	0x00000000
        /*0a6c*/ 	.word	0x00000000
        /*0a70*/ 	.short	0x010a
        /*0a72*/ 	.byte	0xff
	.zero		1


	//   ....[152]....
        /*0a74*/ 	.word	0x00007720
        /*0a78*/ 	.word	0x00000000
        /*0a7c*/ 	.word	0x00000000
        /*0a80*/ 	.short	0x010a
        /*0a82*/ 	.byte	0xff
	.zero		1


	//   ....[153]....
        /*0a84*/ 	.word	0x00007780
        /*0a88*/ 	.word	0x00000000
        /*0a8c*/ 	.word	0x00000000
        /*0a90*/ 	.short	0x010a
        /*0a92*/ 	.byte	0xff
	.zero		1


	//   ....[154]....
        /*0a94*/ 	.word	0x000077e0
        /*0a98*/ 	.word	0x00000000
        /*0a9c*/ 	.word	0x00000000
        /*0aa0*/ 	.short	0x010a
        /*0aa2*/ 	.byte	0xff
	.zero		1


	//   ....[155]....
        /*0aa4*/ 	.word	0x00007840
        /*0aa8*/ 	.word	0x00000000
        /*0aac*/ 	.word	0x00000000
        /*0ab0*/ 	.short	0x010a
        /*0ab2*/ 	.byte	0xff
	.zero		1


	//   ....[156]....
        /*0ab4*/ 	.word	0x000078a0
        /*0ab8*/ 	.word	0x00000000
        /*0abc*/ 	.word	0x00000000
        /*0ac0*/ 	.short	0x010a
        /*0ac2*/ 	.byte	0xff
	.zero		1


	//   ....[157]....
        /*0ac4*/ 	.word	0x00007900
        /*0ac8*/ 	.word	0x00000000
        /*0acc*/ 	.word	0x00000000
        /*0ad0*/ 	.short	0x010a
        /*0ad2*/ 	.byte	0xff
	.zero		1


	//   ....[158]....
        /*0ad4*/ 	.word	0x00007960
        /*0ad8*/ 	.word	0x00000000
        /*0adc*/ 	.word	0x00000000
        /*0ae0*/ 	.short	0x010a
        /*0ae2*/ 	.byte	0xff
	.zero		1


	//   ....[159]....
        /*0ae4*/ 	.word	0x000079c0
        /*0ae8*/ 	.word	0x00000000
        /*0aec*/ 	.word	0x00000000
        /*0af0*/ 	.short	0x010a
        /*0af2*/ 	.byte	0xff
	.zero		1


	//   ....[160]....
        /*0af4*/ 	.word	0x00007a20
        /*0af8*/ 	.word	0x00000000
        /*0afc*/ 	.word	0x00000000
        /*0b00*/ 	.short	0x010a
        /*0b02*/ 	.byte	0xff
	.zero		1


	//   ....[161]....
        /*0b04*/ 	.word	0x00007a80
        /*0b08*/ 	.word	0x00000000
        /*0b0c*/ 	.word	0x00000000
        /*0b10*/ 	.short	0x010a
        /*0b12*/ 	.byte	0xff
	.zero		1


	//   ....[162]....
        /*0b14*/ 	.word	0x00007ae0
        /*0b18*/ 	.word	0x00000000
        /*0b1c*/ 	.word	0x00000000
        /*0b20*/ 	.short	0x010a
        /*0b22*/ 	.byte	0xff
	.zero		1


	//   ....[163]....
        /*0b24*/ 	.word	0x00007b40
        /*0b28*/ 	.word	0x00000000
        /*0b2c*/ 	.word	0x00000000
        /*0b30*/ 	.short	0x010a
        /*0b32*/ 	.byte	0xff
	.zero		1


	//   ....[164]....
        /*0b34*/ 	.word	0x00007ba0
        /*0b38*/ 	.word	0x00000000
        /*0b3c*/ 	.word	0x00000000
        /*0b40*/ 	.short	0x010a
        /*0b42*/ 	.byte	0xff
	.zero		1


	//   ....[165]....
        /*0b44*/ 	.word	0x00007bf0
        /*0b48*/ 	.word	0x00000000
        /*0b4c*/ 	.word	0x000001e0
        /*0b50*/ 	.short	0x010a
        /*0b52*/ 	.byte	0xff
	.zero		1


	//   ....[166]....
        /*0b54*/ 	.word	0x00007c50
        /*0b58*/ 	.word	0x00000000
        /*0b5c*/ 	.word	0x00000190
        /*0b60*/ 	.short	0x010a
        /*0b62*/ 	.byte	0xff
	.zero		1


	//   ....[167]....
        /*0b64*/ 	.word	0x00007ca0
        /*0b68*/ 	.word	0x00000000
        /*0b6c*/ 	.word	0x00000180
        /*0b70*/ 	.short	0x010a
        /*0b72*/ 	.byte	0xff
	.zero		1


	//   ....[168]....
        /*0b74*/ 	.word	0x00007d00
        /*0b78*/ 	.word	0x00000000
        /*0b7c*/ 	.word	0x00000190
        /*0b80*/ 	.short	0x010a
        /*0b82*/ 	.byte	0xff
	.zero		1


	//   ....[169]....
        /*0b84*/ 	.word	0x00007d60
        /*0b88*/ 	.word	0x00000004
        /*0b8c*/ 	.word	0x00000008
        /*0b90*/ 	.short	0x010a
        /*0b92*/ 	.byte	0xff
	.zero		1


	//   ....[170]....
        /*0b94*/ 	.word	0x00007e40
        /*0b98*/ 	.word	0x00000002
        /*0b9c*/ 	.word	0x00000008
        /*0ba0*/ 	.short	0x010a
        /*0ba2*/ 	.byte	0xff
	.zero		1


	//   ....[171]....
        /*0ba4*/ 	.word	0x00007e90
        /*0ba8*/ 	.word	0x00000000
        /*0bac*/ 	.word	0x00000180
        /*0bb0*/ 	.short	0x010a
        /*0bb2*/ 	.byte	0xff
	.zero		1


	//   ....[172]....
        /*0bb4*/ 	.word	0x00007ef0
        /*0bb8*/ 	.word	0x00000000
        /*0bbc*/ 	.word	0x000001c0
        /*0bc0*/ 	.short	0x010a
        /*0bc2*/ 	.byte	0xff
	.zero		1


	//   ....[173]....
        /*0bc4*/ 	.word	0x00007f50
        /*0bc8*/ 	.word	0x00000000
        /*0bcc*/ 	.word	0x00000000
        /*0bd0*/ 	.short	0x010a
        /*0bd2*/ 	.byte	0xff
	.zero		1


	//   ....[174]....
        /*0bd4*/ 	.word	0x00007fb0
        /*0bd8*/ 	.word	0x00000000
        /*0bdc*/ 	.word	0x00000000
        /*0be0*/ 	.short	0x010a
        /*0be2*/ 	.byte	0xff
	.zero		1


	//   ....[175]....
        /*0be4*/ 	.word	0x00008010
        /*0be8*/ 	.word	0x00000000
        /*0bec*/ 	.word	0x00000000
        /*0bf0*/ 	.short	0x010a
        /*0bf2*/ 	.byte	0xff
	.zero		1


	//   ....[176]....
        /*0bf4*/ 	.word	0x00008070
        /*0bf8*/ 	.word	0x00000000
        /*0bfc*/ 	.word	0x00000000
        /*0c00*/ 	.short	0x010a
        /*0c02*/ 	.byte	0xff
	.zero		1


	//   ....[177]....
        /*0c04*/ 	.word	0x000080d0
        /*0c08*/ 	.word	0x00000000
        /*0c0c*/ 	.word	0x00000200
        /*0c10*/ 	.short	0x010a
        /*0c12*/ 	.byte	0xff
	.zero		1


	//   ....[178]....
        /*0c14*/ 	.word	0x00008120
        /*0c18*/ 	.word	0x00000000
        /*0c1c*/ 	.word	0x00000180
        /*0c20*/ 	.short	0x010a
        /*0c22*/ 	.byte	0xff
	.zero		1


	//   ....[179]....
        /*0c24*/ 	.word	0x00008180
        /*0c28*/ 	.word	0x00000000
        /*0c2c*/ 	.word	0x00000178
        /*0c30*/ 	.short	0x010a
        /*0c32*/ 	.byte	0xff
	.zero		1


	//   ....[180]....
        /*0c34*/ 	.word	0x000081e0
        /*0c38*/ 	.word	0x00000003
        /*0c3c*/ 	.word	0x00000160
        /*0c40*/ 	.short	0x010a
        /*0c42*/ 	.byte	0xff
	.zero		1


	//   ....[181]....
        /*0c44*/ 	.word	0x00008240
        /*0c48*/ 	.word	0x00000000
        /*0c4c*/ 	.word	0x00000000
        /*0c50*/ 	.short	0x010a
        /*0c52*/ 	.byte	0xff
	.zero		1


	//   ....[182]....
        /*0c54*/ 	.word	0x00008290
        /*0c58*/ 	.word	0x00000000
        /*0c5c*/ 	.word	0x00000180
        /*0c60*/ 	.short	0x010a
        /*0c62*/ 	.byte	0xff
	.zero		1


	//   ....[183]....
        /*0c64*/ 	.word	0x000082e0
        /*0c68*/ 	.word	0x00000003
        /*0c6c*/ 	.word	0x00000150
        /*0c70*/ 	.short	0x010a
        /*0c72*/ 	.byte	0xff
	.zero		1


	//   ....[184]....
        /*0c74*/ 	.word	0x00008330
        /*0c78*/ 	.word	0x0000004c
        /*0c7c*/ 	.word	0x000001a0
        /*0c80*/ 	.short	0x010a
        /*0c82*/ 	.byte	0xff
	.zero		1


	//----- nvinfo : EIATTR_NUM_MBARRIERS
	.align		4
.L_47:
        /*0c84*/ 	.byte	0x03, 0x38
        /*0c86*/ 	.short	0x0041


	//----- nvinfo : EIATTR_EXIT_INSTR_OFFSETS
	.align		4
        /*0c88*/ 	.byte	0x04, 0x1c
        /*0c8a*/ 	.short	(.L_49 - .L_48)


	//   ....[0]....
.L_48:
        /*0c8c*/ 	.word	0x000033e0


	//   ....[1]....
        /*0c90*/ 	.word	0x000038e0


	//   ....[2]....
        /*0c94*/ 	.word	0x00003940


	//   ....[3]....
        /*0c98*/ 	.word	0x00004cc0


	//   ....[4]....
        /*0c9c*/ 	.word	0x00005900


	//   ....[5]....
        /*0ca0*/ 	.word	0x00005940


	//   ....[6]....
        /*0ca4*/ 	.word	0x00007220


	//   ....[7]....
        /*0ca8*/ 	.word	0x000072a0


	//   ....[8]....
        /*0cac*/ 	.word	0x000072d0


	//   ....[9]....
        /*0cb0*/ 	.word	0x00007300


	//----- nvinfo : EIATTR_MAX_THREADS
	.align		4
.L_49:
        /*0cb4*/ 	.byte	0x04, 0x05
        /*0cb6*/ 	.short	(.L_51 - .L_50)
.L_50:
        /*0cb8*/ 	.word	0x00000100
        /*0cbc*/ 	.word	0x00000001
        /*0cc0*/ 	.word	0x00000001


	//----- nvinfo : EIATTR_CRS_STACK_SIZE
	.align		4
.L_51:
        /*0cc4*/ 	.byte	0x04, 0x1e
        /*0cc6*/ 	.short	(.L_53 - .L_52)
.L_52:
        /*0cc8*/ 	.word	0x00000000


	//----- nvinfo : EIATTR_CBANK_PARAM_SIZE
	.align		4
.L_53:
        /*0ccc*/ 	.byte	0x03, 0x19
        /*0cce*/ 	.short	0x0800


	//----- nvinfo : EIATTR_PARAM_CBANK
	.align		4
        /*0cd0*/ 	.byte	0x04, 0x0a
        /*0cd2*/ 	.short	(.L_55 - .L_54)
	.align		4
.L_54:
        /*0cd4*/ 	.word	index@(.nv.constant0._ZN7cutlass13device_kernelINS_4gemm6kernel13GemmUniversalIN4cute5tupleIJiiiiEEENS1_10collective13CollectiveMmaINS1_35MainloopSm100TmaUmmaWarpSpecializedILi21ELi2ELi4ENS5_IJNS4_1CILi2EEENSA_ILi1EEESC_EEEEENS5_IJNSA_ILi128EEENSA_ILi32EEENSA_ILi64EEEEEENS_6half_tENS5_IJlSC_lEEESJ_SK_NS4_8TiledMMAINS4_8MMA_AtomIJNS4_26SM100_MMA_F16BF16_2x1SM_SSISJ_SJ_fLi128ELi32ELNS4_4UMMA5MajorE0ELSP_0ELNSO_7ScaleInE0ELSQ_0EEEEEENS4_6LayoutINS5_IJSC_SC_SC_EEENS5_IJNSA_ILi0EEESV_SV_EEEEENS5_IJNS4_10UnderscoreESY_SY_EEEEENS4_18SM100_TMA_2SM_LOADENS4_14ComposedLayoutINS4_7SwizzleILi3ELi4ELi3EEENS4_18smem_ptr_flag_bitsILi16EEENST_INS5_IJNSA_ILi8EEESH_EEENS5_IJSH_SC_EEEEEEEvNS4_8identityES11_S1B_vS1C_EENS_8epilogue10collective18CollectiveEpilogueINS1E_23Sm100TmaWarpSpecializedILi2ELi1ELi16ELb1ELb0EEEJNS5_IJSH_SG_SH_EEENS5_IJNST_ISH_SC_EENST_ISG_SC_EEEEESJ_SK_SJ_SK_NS1E_6fusion15FusionCallbacksIS1I_NS1N_17LinearCombinationISJ_fSJ_fLNS_15FloatRoundStyleE2EEES1J_S1M_JEEENS4_5SM1004TMEM4LOAD26SM100_TMEM_LOAD_32dp32b16xENS4_13SM90_TMA_LOADENS12_INS13_ILi2ELi4ELi3EEES16_NST_INS5_IJS17_SG_EEENS5_IJSG_SC_EEEEEEENS4_39AutoVectorizingCopyWithAssumedAlignmentILi128EEENS4_14SM90_TMA_STOREES22_S24_S24_EEEvvEEEEvNT_6ParamsE)
        /*0cd8*/ 	.short	0x0380
        /*0cda*/ 	.short	0x0800


	//----- nvinfo : EIATTR_SW_WAR
	.align		4
.L_55:
        /*0cdc*/ 	.byte	0x04, 0x36
        /*0cde*/ 	.short	(.L_57 - .L_56)
.L_56:
        /*0ce0*/ 	.word	0x00000008
.L_57:


//--------------------- .nv.callgraph             --------------------------
	.section	.nv.callgraph,"",@"SHT_CUDA_CALLGRAPH"
	.align	4
	.sectionentsize	8
	.align		4
        /*0000*/ 	.word	0x00000000
	.align		4
        /*0004*/ 	.word	0xffffffff
	.align		4
        /*0008*/ 	.word	index@(_ZN7cutlass13device_kernelINS_4gemm6kernel13GemmUniversalIN4cute5tupleIJiiiiEEENS1_10collective13CollectiveMmaINS1_35MainloopSm100TmaUmmaWarpSpecializedILi21ELi2ELi4ENS5_IJNS4_1CILi2EEENSA_ILi1EEESC_EEEEENS5_IJNSA_ILi128EEENSA_ILi32EEENSA_ILi64EEEEEENS_6half_tENS5_IJlSC_lEEESJ_SK_NS4_8TiledMMAINS4_8MMA_AtomIJNS4_26SM100_MMA_F16BF16_2x1SM_SSISJ_SJ_fLi128ELi32ELNS4_4UMMA5MajorE0ELSP_0ELNSO_7ScaleInE0ELSQ_0EEEEEENS4_6LayoutINS5_IJSC_SC_SC_EEENS5_IJNSA_ILi0EEESV_SV_EEEEENS5_IJNS4_10UnderscoreESY_SY_EEEEENS4_18SM100_TMA_2SM_LOADENS4_14ComposedLayoutINS4_7SwizzleILi3ELi4ELi3EEENS4_18smem_ptr_flag_bitsILi16EEENST_INS5_IJNSA_ILi8EEESH_EEENS5_IJSH_SC_EEEEEEEvNS4_8identityES11_S1B_vS1C_EENS_8epilogue10collective18CollectiveEpilogueINS1E_23Sm100TmaWarpSpecializedILi2ELi1ELi16ELb1ELb0EEEJNS5_IJSH_SG_SH_EEENS5_IJNST_ISH_SC_EENST_ISG_SC_EEEEESJ_SK_SJ_SK_NS1E_6fusion15FusionCallbacksIS1I_NS1N_17LinearCombinationISJ_fSJ_fLNS_15FloatRoundStyleE2EEES1J_S1M_JEEENS4_5SM1004TMEM4LOAD26SM100_TMEM_LOAD_32dp32b16xENS4_13SM90_TMA_LOADENS12_INS13_ILi2ELi4ELi3EEES16_NST_INS5_IJS17_SG_EEENS5_IJSG_SC_EEEEEEENS4_39AutoVectorizingCopyWithAssumedAlignmentILi128EEENS4_14SM90_TMA_STOREES22_S24_S24_EEEvvEEEEvNT_6ParamsE)
	.align		4
        /*000c*/ 	.word	index@(__assertfail)
	.align		4
        /*0010*/ 	.word	0x00000000
	.align		4
        /*0014*/ 	.word	0xfffffffe
	.align		4
        /*0018*/ 	.word	0x00000000
	.align		4
        /*001c*/ 	.word	0xfffffffd
	.align		4
        /*0020*/ 	.word	0x00000000
	.align		4
        /*0024*/ 	.word	0xfffffffc


//--------------------- .nv.constant4             --------------------------
	.section	.nv.constant4,"a",@progbits
	.align	8
	.align		8
.nv.constant4:
        /*0000*/ 	.dword	__assertfail
	.align		8
        /*0008*/ 	.dword	__unnamed_1
	.align		8
        /*0010*/ 	.dword	__unnamed_2
	.align		8
        /*0018*/ 	.dword	_ZN40_INTERNAL_6ee51fba_4_k_cu_0402bdd5_149544cuda3std3__45__cpo5beginE
	.align		8
        /*0020*/ 	.dword	_ZN40_INTERNAL_6ee51fba_4_k_cu_0402bdd5_149544cuda3std3__45__cpo3endE
	.align		8
        /*0028*/ 	.dword	_ZN40_INTERNAL_6ee51fba_4_k_cu_0402bdd5_149544cuda3std3__45__cpo6cbeginE
	.align		8
        /*0030*/ 	.dword	_ZN40_INTERNAL_6ee51fba_4_k_cu_0402bdd5_149544cuda3std3__45__cpo4cendE
	.align		8
        /*0038*/ 	.dword	_ZN40_INTERNAL_6ee51fba_4_k_cu_0402bdd5_149544cuda3std3__442_GLOBAL__N__6ee51fba_4_k_cu_0402bdd5_149546ignoreE
	.align		8
        /*0040*/ 	.dword	_ZN40_INTERNAL_6ee51fba_4_k_cu_0402bdd5_149544cuda3std3__419piecewise_constructE
	.align		8
        /*0048*/ 	.dword	_ZN40_INTERNAL_6ee51fba_4_k_cu_0402bdd5_149544cuda3std3__48in_placeE
	.align		8
        /*0050*/ 	.dword	_ZN40_INTERNAL_6ee51fba_4_k_cu_0402bdd5_149544cuda3std6ranges3__45__cpo4swapE
	.align		8
        /*0058*/ 	.dword	_ZN40_INTERNAL_6ee51fba_4_k_cu_0402bdd5_149544cuda3std6ranges3__45__cpo9iter_moveE
	.align		8
        /*0060*/ 	.dword	_ZN40_INTERNAL_6ee51fba_4_k_cu_0402bdd5_149544cute7productE
	.align		8
        /*0068*/ 	.dword	_ZN40_INTERNAL_6ee51fba_4_k_cu_0402bdd5_149544cute1_E
	.align		8
        /*0070*/ 	.dword	$str$25
	.align		8
        /*0078*/ 	.dword	$str$26
	.align		8
        /*0080*/ 	.dword	$str$27
	.align		8
        /*0088*/ 	.dword	$str$28


//--------------------- .text._ZN7cutlass13device_kernelINS_4gemm6kernel13GemmUniversalIN4cute5tupleIJiiiiEEENS1_10collective13CollectiveMmaINS1_35MainloopSm100TmaUmmaWarpSpecializedILi21ELi2ELi4ENS5_IJNS4_1CILi2EEENSA_ILi1EEESC_EEEEENS5_IJNSA_ILi128EEENSA_ILi32EEENSA_ILi64EEEEEENS_6half_tENS5_IJlSC_lEEESJ_SK_NS4_8TiledMMAINS4_8MMA_AtomIJNS4_26SM100_MMA_F16BF16_2x1SM_SSISJ_SJ_fLi128ELi32ELNS4_4UMMA5MajorE0ELSP_0ELNSO_7ScaleInE0ELSQ_0EEEEEENS4_6LayoutINS5_IJSC_SC_SC_EEENS5_IJNSA_ILi0EEESV_SV_EEEEENS5_IJNS4_10UnderscoreESY_SY_EEEEENS4_18SM100_TMA_2SM_LOADENS4_14ComposedLayoutINS4_7SwizzleILi3ELi4ELi3EEENS4_18smem_ptr_flag_bitsILi16EEENST_INS5_IJNSA_ILi8EEESH_EEENS5_IJSH_SC_EEEEEEEvNS4_8identityES11_S1B_vS1C_EENS_8epilogue10collective18CollectiveEpilogueINS1E_23Sm100TmaWarpSpecializedILi2ELi1ELi16ELb1ELb0EEEJNS5_IJSH_SG_SH_EEENS5_IJNST_ISH_SC_EENST_ISG_SC_EEEEESJ_SK_SJ_SK_NS1E_6fusion15FusionCallbacksIS1I_NS1N_17LinearCombinationISJ_fSJ_fLNS_15FloatRoundStyleE2EEES1J_S1M_JEEENS4_5SM1004TMEM4LOAD26SM100_TMEM_LOAD_32dp32b16xENS4_13SM90_TMA_LOADENS12_INS13_ILi2ELi4ELi3EEES16_NST_INS5_IJS17_SG_EEENS5_IJSG_SC_EEEEEEENS4_39AutoVectorizingCopyWithAssumedAlignmentILi128EEENS4_14SM90_TMA_STOREES22_S24_S24_EEEvvEEEEvNT_6ParamsE --------------------------
	.section	.text._ZN7cutlass13device_kernelINS_4gemm6kernel13GemmUniversalIN4cute5tupleIJiiiiEEENS1_10collective13CollectiveMmaINS1_35MainloopSm100TmaUmmaWarpSpecializedILi21ELi2ELi4ENS5_IJNS4_1CILi2EEENSA_ILi1EEESC_EEEEENS5_IJNSA_ILi128EEENSA_ILi32EEENSA_ILi64EEEEEENS_6half_tENS5_IJlSC_lEEESJ_SK_NS4_8TiledMMAINS4_8MMA_AtomIJNS4_26SM100_MMA_F16BF16_2x1SM_SSISJ_SJ_fLi128ELi32ELNS4_4UMMA5MajorE0ELSP_0ELNSO_7ScaleInE0ELSQ_0EEEEEENS4_6LayoutINS5_IJSC_SC_SC_EEENS5_IJNSA_ILi0EEESV_SV_EEEEENS5_IJNS4_10UnderscoreESY_SY_EEEEENS4_18SM100_TMA_2SM_LOADENS4_14ComposedLayoutINS4_7SwizzleILi3ELi4ELi3EEENS4_18smem_ptr_flag_bitsILi16EEENST_INS5_IJNSA_ILi8EEESH_EEENS5_IJSH_SC_EEEEEEEvNS4_8identityES11_S1B_vS1C_EENS_8epilogue10collective18CollectiveEpilogueINS1E_23Sm100TmaWarpSpecializedILi2ELi1ELi16ELb1ELb0EEEJNS5_IJSH_SG_SH_EEENS5_IJNST_ISH_SC_EENST_ISG_SC_EEEEESJ_SK_SJ_SK_NS1E_6fusion15FusionCallbacksIS1I_NS1N_17LinearCombinationISJ_fSJ_fLNS_15FloatRoundStyleE2EEES1J_S1M_JEEENS4_5SM1004TMEM4LOAD26SM100_TMEM_LOAD_32dp32b16xENS4_13SM90_TMA_LOADENS12_INS13_ILi2ELi4ELi3EEES16_NST_INS5_IJS17_SG_EEENS5_IJSG_SC_EEEEEEENS4_39AutoVectorizingCopyWithAssumedAlignmentILi128EEENS4_14SM90_TMA_STOREES22_S24_S24_EEEvvEEEEvNT_6ParamsE,"ax",@progbits
	.align	128
.text._ZN7cutlass13device_kernelINS_4gemm6kernel13GemmUniversalIN4cute5tupleIJiiiiEEENS1_10collective13CollectiveMmaINS1_35MainloopSm100TmaUmmaWarpSpecializedILi21ELi2ELi4ENS5_IJNS4_1CILi2EEENSA_ILi1EEESC_EEEEENS5_IJNSA_ILi128EEENSA_ILi32EEENSA_ILi64EEEEEENS_6half_tENS5_IJlSC_lEEESJ_SK_NS4_8TiledMMAINS4_8MMA_AtomIJNS4_26SM100_MMA_F16BF16_2x1SM_SSISJ_SJ_fLi128ELi32ELNS4_4UMMA5MajorE0ELSP_0ELNSO_7ScaleInE0ELSQ_0EEEEEENS4_6LayoutINS5_IJSC_SC_SC_EEENS5_IJNSA_ILi0EEESV_SV_EEEEENS5_IJNS4_10UnderscoreESY_SY_EEEEENS4_18SM100_TMA_2SM_LOADENS4_14ComposedLayoutINS4_7SwizzleILi3ELi4ELi3EEENS4_18smem_ptr_flag_bitsILi16EEENST_INS5_IJNSA_ILi8EEESH_EEENS5_IJSH_SC_EEEEEEEvNS4_8identityES11_S1B_vS1C_EENS_8epilogue10collective18CollectiveEpilogueINS1E_23Sm100TmaWarpSpecializedILi2ELi1ELi16ELb1ELb0EEEJNS5_IJSH_SG_SH_EEENS5_IJNST_ISH_SC_EENST_ISG_SC_EEEEESJ_SK_SJ_SK_NS1E_6fusion15FusionCallbacksIS1I_NS1N_17LinearCombinationISJ_fSJ_fLNS_15FloatRoundStyleE2EEES1J_S1M_JEEENS4_5SM1004TMEM4LOAD26SM100_TMEM_LOAD_32dp32b16xENS4_13SM90_TMA_LOADENS12_INS13_ILi2ELi4ELi3EEES16_NST_INS5_IJS17_SG_EEENS5_IJSG_SC_EEEEEEENS4_39AutoVectorizingCopyWithAssumedAlignmentILi128EEENS4_14SM90_TMA_STOREES22_S24_S24_EEEvvEEEEvNT_6ParamsE:
        .type           _ZN7cutlass13device_kernelINS_4gemm6kernel13GemmUniversalIN4cute5tupleIJiiiiEEENS1_10collective13CollectiveMmaINS1_35MainloopSm100TmaUmmaWarpSpecializedILi21ELi2ELi4ENS5_IJNS4_1CILi2EEENSA_ILi1EEESC_EEEEENS5_IJNSA_ILi128EEENSA_ILi32EEENSA_ILi64EEEEEENS_6half_tENS5_IJlSC_lEEESJ_SK_NS4_8TiledMMAINS4_8MMA_AtomIJNS4_26SM100_MMA_F16BF16_2x1SM_SSISJ_SJ_fLi128ELi32ELNS4_4UMMA5MajorE0ELSP_0ELNSO_7ScaleInE0ELSQ_0EEEEEENS4_6LayoutINS5_IJSC_SC_SC_EEENS5_IJNSA_ILi0EEESV_SV_EEEEENS5_IJNS4_10UnderscoreESY_SY_EEEEENS4_18SM100_TMA_2SM_LOADENS4_14ComposedLayoutINS4_7SwizzleILi3ELi4ELi3EEENS4_18smem_ptr_flag_bitsILi16EEENST_INS5_IJNSA_ILi8EEESH_EEENS5_IJSH_SC_EEEEEEEvNS4_8identityES11_S1B_vS1C_EENS_8epilogue10collective18CollectiveEpilogueINS1E_23Sm100TmaWarpSpecializedILi2ELi1ELi16ELb1ELb0EEEJNS5_IJSH_SG_SH_EEENS5_IJNST_ISH_SC_EENST_ISG_SC_EEEEESJ_SK_SJ_SK_NS1E_6fusion15FusionCallbacksIS1I_NS1N_17LinearCombinationISJ_fSJ_fLNS_15FloatRoundStyleE2EEES1J_S1M_JEEENS4_5SM1004TMEM4LOAD26SM100_TMEM_LOAD_32dp32b16xENS4_13SM90_TMA_LOADENS12_INS13_ILi2ELi4ELi3EEES16_NST_INS5_IJS17_SG_EEENS5_IJSG_SC_EEEEEEENS4_39AutoVectorizingCopyWithAssumedAlignmentILi128EEENS4_14SM90_TMA_STOREES22_S24_S24_EEEvvEEEEvNT_6ParamsE,@function
        .size           _ZN7cutlass13device_kernelINS_4gemm6kernel13GemmUniversalIN4cute5tupleIJiiiiEEENS1_10collective13CollectiveMmaINS1_35MainloopSm100TmaUmmaWarpSpecializedILi21ELi2ELi4ENS5_IJNS4_1CILi2EEENSA_ILi1EEESC_EEEEENS5_IJNSA_ILi128EEENSA_ILi32EEENSA_ILi64EEEEEENS_6half_tENS5_IJlSC_lEEESJ_SK_NS4_8TiledMMAINS4_8MMA_AtomIJNS4_26SM100_MMA_F16BF16_2x1SM_SSISJ_SJ_fLi128ELi32ELNS4_4UMMA5MajorE0ELSP_0ELNSO_7ScaleInE0ELSQ_0EEEEEENS4_6LayoutINS5_IJSC_SC_SC_EEENS5_IJNSA_ILi0EEESV_SV_EEEEENS5_IJNS4_10UnderscoreESY_SY_EEEEENS4_18SM100_TMA_2SM_LOADENS4_14ComposedLayoutINS4_7SwizzleILi3ELi4ELi3EEENS4_18smem_ptr_flag_bitsILi16EEENST_INS5_IJNSA_ILi8EEESH_EEENS5_IJSH_SC_EEEEEEEvNS4_8identityES11_S1B_vS1C_EENS_8epilogue10collective18CollectiveEpilogueINS1E_23Sm100TmaWarpSpecializedILi2ELi1ELi16ELb1ELb0EEEJNS5_IJSH_SG_SH_EEENS5_IJNST_ISH_SC_EENST_ISG_SC_EEEEESJ_SK_SJ_SK_NS1E_6fusion15FusionCallbacksIS1I_NS1N_17LinearCombinationISJ_fSJ_fLNS_15FloatRoundStyleE2EEES1J_S1M_JEEENS4_5SM1004TMEM4LOAD26SM100_TMEM_LOAD_32dp32b16xENS4_13SM90_TMA_LOADENS12_INS13_ILi2ELi4ELi3EEES16_NST_INS5_IJS17_SG_EEENS5_IJSG_SC_EEEEEEENS4_39AutoVectorizingCopyWithAssumedAlignmentILi128EEENS4_14SM90_TMA_STOREES22_S24_S24_EEEvvEEEEvNT_6ParamsE,(.L_x_210 - _ZN7cutlass13device_kernelINS_4gemm6kernel13GemmUniversalIN4cute5tupleIJiiiiEEENS1_10collective13CollectiveMmaINS1_35MainloopSm100TmaUmmaWarpSpecializedILi21ELi2ELi4ENS5_IJNS4_1CILi2EEENSA_ILi1EEESC_EEEEENS5_IJNSA_ILi128EEENSA_ILi32EEENSA_ILi64EEEEEENS_6half_tENS5_IJlSC_lEEESJ_SK_NS4_8TiledMMAINS4_8MMA_AtomIJNS4_26SM100_MMA_F16BF16_2x1SM_SSISJ_SJ_fLi128ELi32ELNS4_4UMMA5MajorE0ELSP_0ELNSO_7ScaleInE0ELSQ_0EEEEEENS4_6LayoutINS5_IJSC_SC_SC_EEENS5_IJNSA_ILi0EEESV_SV_EEEEENS5_IJNS4_10UnderscoreESY_SY_EEEEENS4_18SM100_TMA_2SM_LOADENS4_14ComposedLayoutINS4_7SwizzleILi3ELi4ELi3EEENS4_18smem_ptr_flag_bitsILi16EEENST_INS5_IJNSA_ILi8EEESH_EEENS5_IJSH_SC_EEEEEEEvNS4_8identityES11_S1B_vS1C_EENS_8epilogue10collective18CollectiveEpilogueINS1E_23Sm100TmaWarpSpecializedILi2ELi1ELi16ELb1ELb0EEEJNS5_IJSH_SG_SH_EEENS5_IJNST_ISH_SC_EENST_ISG_SC_EEEEESJ_SK_SJ_SK_NS1E_6fusion15FusionCallbacksIS1I_NS1N_17LinearCombinationISJ_fSJ_fLNS_15FloatRoundStyleE2EEES1J_S1M_JEEENS4_5SM1004TMEM4LOAD26SM100_TMEM_LOAD_32dp32b16xENS4_13SM90_TMA_LOADENS12_INS13_ILi2ELi4ELi3EEES16_NST_INS5_IJS17_SG_EEENS5_IJSG_SC_EEEEEEENS4_39AutoVectorizingCopyWithAssumedAlignmentILi128EEENS4_14SM90_TMA_STOREES22_S24_S24_EEEvvEEEEvNT_6ParamsE)
        .other          _ZN7cutlass13device_kernelINS_4gemm6kernel13GemmUniversalIN4cute5tupleIJiiiiEEENS1_10collective13CollectiveMmaINS1_35MainloopSm100TmaUmmaWarpSpecializedILi21ELi2ELi4ENS5_IJNS4_1CILi2EEENSA_ILi1EEESC_EEEEENS5_IJNSA_ILi128EEENSA_ILi32EEENSA_ILi64EEEEEENS_6half_tENS5_IJlSC_lEEESJ_SK_NS4_8TiledMMAINS4_8MMA_AtomIJNS4_26SM100_MMA_F16BF16_2x1SM_SSISJ_SJ_fLi128ELi32ELNS4_4UMMA5MajorE0ELSP_0ELNSO_7ScaleInE0ELSQ_0EEEEEENS4_6LayoutINS5_IJSC_SC_SC_EEENS5_IJNSA_ILi0EEESV_SV_EEEEENS5_IJNS4_10UnderscoreESY_SY_EEEEENS4_18SM100_TMA_2SM_LOADENS4_14ComposedLayoutINS4_7SwizzleILi3ELi4ELi3EEENS4_18smem_ptr_flag_bitsILi16EEENST_INS5_IJNSA_ILi8EEESH_EEENS5_IJSH_SC_EEEEEEEvNS4_8identityES11_S1B_vS1C_EENS_8epilogue10collective18CollectiveEpilogueINS1E_23Sm100TmaWarpSpecializedILi2ELi1ELi16ELb1ELb0EEEJNS5_IJSH_SG_SH_EEENS5_IJNST_ISH_SC_EENST_ISG_SC_EEEEESJ_SK_SJ_SK_NS1E_6fusion15FusionCallbacksIS1I_NS1N_17LinearCombinationISJ_fSJ_fLNS_15FloatRoundStyleE2EEES1J_S1M_JEEENS4_5SM1004TMEM4LOAD26SM100_TMEM_LOAD_32dp32b16xENS4_13SM90_TMA_LOADENS12_INS13_ILi2ELi4ELi3EEES16_NST_INS5_IJS17_SG_EEENS5_IJSG_SC_EEEEEEENS4_39AutoVectorizingCopyWithAssumedAlignmentILi128EEENS4_14SM90_TMA_STOREES22_S24_S24_EEEvvEEEEvNT_6ParamsE,@"STO_CUDA_ENTRY STV_DEFAULT"
_ZN7cutlass13device_kernelINS_4gemm6kernel13GemmUniversalIN4cute5tupleIJiiiiEEENS1_10collective13CollectiveMmaINS1_35MainloopSm100TmaUmmaWarpSpecializedILi21ELi2ELi4ENS5_IJNS4_1CILi2EEENSA_ILi1EEESC_EEEEENS5_IJNSA_ILi128EEENSA_ILi32EEENSA_ILi64EEEEEENS_6half_tENS5_IJlSC_lEEESJ_SK_NS4_8TiledMMAINS4_8MMA_AtomIJNS4_26SM100_MMA_F16BF16_2x1SM_SSISJ_SJ_fLi128ELi32ELNS4_4UMMA5MajorE0ELSP_0ELNSO_7ScaleInE0ELSQ_0EEEEEENS4_6LayoutINS5_IJSC_SC_SC_EEENS5_IJNSA_ILi0EEESV_SV_EEEEENS5_IJNS4_10UnderscoreESY_SY_EEEEENS4_18SM100_TMA_2SM_LOADENS4_14ComposedLayoutINS4_7SwizzleILi3ELi4ELi3EEENS4_18smem_ptr_flag_bitsILi16EEENST_INS5_IJNSA_ILi8EEESH_EEENS5_IJSH_SC_EEEEEEEvNS4_8identityES11_S1B_vS1C_EENS_8epilogue10collective18CollectiveEpilogueINS1E_23Sm100TmaWarpSpecializedILi2ELi1ELi16ELb1ELb0EEEJNS5_IJSH_SG_SH_EEENS5_IJNST_ISH_SC_EENST_ISG_SC_EEEEESJ_SK_SJ_SK_NS1E_6fusion15FusionCallbacksIS1I_NS1N_17LinearCombinationISJ_fSJ_fLNS_15FloatRoundStyleE2EEES1J_S1M_JEEENS4_5SM1004TMEM4LOAD26SM100_TMEM_LOAD_32dp32b16xENS4_13SM90_TMA_LOADENS12_INS13_ILi2ELi4ELi3EEES16_NST_INS5_IJS17_SG_EEENS5_IJSG_SC_EEEEEEENS4_39AutoVectorizingCopyWithAssumedAlignmentILi128EEENS4_14SM90_TMA_STOREES22_S24_S24_EEEvvEEEEvNT_6ParamsE:
[----:B------:R-:W1:Y:S01]  /*0000*/  LDC R1, c[0x0][0x37c] ;  /* 0x0000df00ff017b82 */ /* 0x000e620000000800 */
[----:B------:R-:W2:Y:S01]  /*0010*/  S2R R85, SR_TID.X ;  /* 0x0000000000557919 */ /* 0x000ea20000002100 */
[----:B------:R-:W3:Y:S06]  /*0020*/  LDCU.64 UR6, c[0x0][0x890] ;  /* 0x00011200ff0677ac */ /* 0x000eec0008000a00 */
[----:B------:R-:W4:Y:S01]  /*0030*/  S2UR UR37, SR_CgaCtaId ;  /* 0x00000000002579c3 */ /* 0x000f220000008800 */
[----:B------:R-:W-:Y:S02]  /*0040*/  PRMT R70, RZ, 0x7610, R70 ;  /* 0x00007610ff467816 */ /* 0x000fe40000000046 */
[----:B------:R-:W-:Y:S01]  /*0050*/  ELECT P1, URZ, PT ;  /* 0x0000000000ff782f */ /* 0x000fe20003820000 */
[----:B------:R-:W1:Y:S01]  /*0060*/  LDCU.64 UR40, c[0x0][0x358] ;  /* 0x00006b00ff2877ac */ /* 0x000e620008000a00 */
[----:B---3--:R-:W-:-:S04]  /*0070*/  UISETP.NE.U32.AND UP0, UPT, UR6, URZ, UPT ;  /* 0x000000ff0600728c */ /* 0x008fc8000bf05070 */
[----:B------:R-:W-:Y:S02]  /*0080*/  UISETP.NE.AND.EX UP0, UPT, UR7, URZ, UPT, UP0 ;  /* 0x000000ff0700728c */ /* 0x000fe4000bf05300 */
[----:B----4-:R-:W-:Y:S02]  /*0090*/  ULOP3.LUT UR5, UR37, 0x1, URZ, 0xc0, !UPT ;  /* 0x0000000125057892 */ /* 0x010fe4000f8ec0ff */
[----:B------:R-:W-:Y:S01]  /*00a0*/  ULOP3.LUT UR4, UR37, 0x1, URZ, 0x3c, !UPT ;  /* 0x0000000125047892 */ /* 0x000fe2000f8e3cff */
[----:B--2---:R-:W-:-:S05]  /*00b0*/  SHF.R.U32.HI R74, RZ, 0x5, R85 ;  /* 0x00000005ff4a7819 */ /* 0x004fca0000011655 */
[----:B------:R-:W2:Y:S02]  /*00c0*/  SHFL.IDX PT, R0, R74, RZ, 0x1f ;  /* 0x00001fff4a007589 */ /* 0x000ea400000e0000 */
[----:B--2---:R-:W-:Y:S01]  /*00d0*/  R2UR UR10, R0 ;  /* 0x00000000000a72ca */ /* 0x004fe200000e0000 */
[----:B-1----:R-:W-:-:S14]  /*00e0*/  BRA.U UP0, `(.L_x_0) ;  /* 0x00000001002c7547 */ /* 0x002fdc000b800000 */
[----:B------:R-:W1:Y:S02]  /*00f0*/  LDCU.64 UR8, c[0x0][0x888] ;  /* 0x00011100ff0877ac */ /* 0x000e640008000a00 */
[----:B-1----:R-:W-:-:S04]  /*0100*/  UISETP.NE.U32.AND UP0, UPT, UR8, URZ, UPT ;  /* 0x000000ff0800728c */ /* 0x002fc8000bf05070 */
[----:B------:R-:W-:-:S09]  /*0110*/  UISETP.NE.AND.EX UP0, UPT, UR9, URZ, UPT, UP0 ;  /* 0x000000ff0900728c */ /* 0x000fd2000bf05300 */
[----:B------:R-:W-:Y:S05]  /*0120*/  BRA.U !UP0, `(.L_x_1) ;  /* 0x0000000108107547 */ /* 0x000fea000b800000 */
[----:B------:R-:W1:Y:S02]  /*0130*/  LDC.64 R2, c[0x0][0x888] ;  /* 0x00022200ff027b82 */ /* 0x000e640000000a00 */
[----:B-1----:R1:W5:Y:S01]  /*0140*/  LDG.E R35, desc[UR40][R2.64] ;  /* 0x0000002802237981 */ /* 0x002362000c1e1900 */
[----:B------:R-:W-:Y:S01]  /*0150*/  HFMA2 R70, -RZ, RZ, 0, 5.9604644775390625e-08 ;  /* 0x00000001ff467431 */ /* 0x000fe200000001ff */
[----:B------:R-:W-:Y:S05]  /*0160*/  BRA `(.L_x_0) ;  /* 0x00000000000c7947 */ /* 0x000fea0003800000 */
.L_x_1:
[----:B------:R-:W1:Y:S01]  /*0170*/  LDCU UR8, c[0x0][0x880] ;  /* 0x00011000ff0877ac */ /* 0x000e620008000800 */
[----:B------:R-:W-:Y:S01]  /*0180*/  HFMA2 R70, -RZ, RZ, 0, 5.9604644775390625e-08 ;  /* 0x00000001ff467431 */ /* 0x000fe200000001ff */
[----:B-1----:R-:W-:-:S07]  /*0190*/  MOV R35, UR8 ;  /* 0x0000000800237c02 */ /* 0x002fce0008000f00 */
.L_x_0:
[----:B------:R-:W2:Y:S02]  /*01a0*/  LDCU.64 UR8, c[0x0][0x8b0] ;  /* 0x00011600ff0877ac */ /* 0x000ea40008000a00 */
[----:B--2---:R-:W-:-:S04]  /*01b0*/  UISETP.NE.U32.AND UP0, UPT, UR8, URZ, UPT ;  /* 0x000000ff0800728c */ /* 0x004fc8000bf05070 */
[----:B------:R-:W-:-:S09]  /*01c0*/  UISETP.NE.AND.EX UP0, UPT, UR9, URZ, UPT, UP0 ;  /* 0x000000ff0900728c */ /* 0x000fd2000bf05300 */
[----:B------:R-:W-:Y:S05]  /*01d0*/  BRA.U UP0, `(.L_x_2) ;  /* 0x0000000100247547 */ /* 0x000fea000b800000 */
[----:B------:R-:W2:Y:S02]  /*01e0*/  LDCU.64 UR8, c[0x0][0x8a8] ;  /* 0x00011500ff0877ac */ /* 0x000ea40008000a00 */
[----:B--2---:R-:W-:-:S04]  /*01f0*/  UISETP.NE.U32.AND UP0, UPT, UR8, URZ, UPT ;  /* 0x000000ff0800728c */ /* 0x004fc8000bf05070 */
[----:B------:R-:W-:-:S09]  /*0200*/  UISETP.NE.AND.EX UP0, UPT, UR9, URZ, UPT, UP0 ;  /* 0x000000ff0900728c */ /* 0x000fd2000bf05300 */
[----:B------:R-:W-:Y:S05]  /*0210*/  BRA.U !UP0, `(.L_x_3) ;  /* 0x00000001080c7547 */ /* 0x000fea000b800000 */
[----:B------:R-:W2:Y:S02]  /*0220*/  LDC.64 R32, c[0x0][0x8a8] ;  /* 0x00022a00ff207b82 */ /* 0x000ea40000000a00 */
[----:B--2---:R2:W5:Y:S01]  /*0230*/  LDG.E R32, desc[UR40][R32.64] ;  /* 0x0000002820207981 */ /* 0x004562000c1e1900 */
[----:B------:R-:W-:Y:S05]  /*0240*/  BRA `(.L_x_2) ;  /* 0x0000000000087947 */ /* 0x000fea0003800000 */
.L_x_3:
[----:B------:R-:W2:Y:S02]  /*0250*/  LDCU UR8, c[0x0][0x8a0] ;  /* 0x00011400ff0877ac */ /* 0x000ea40008000800 */
[----:B--2---:R-:W-:Y:S02]  /*0260*/  MOV R32, UR8 ;  /* 0x0000000800207c02 */ /* 0x004fe40008000f00 */
.L_x_2:
[----:B------:R-:W-:Y:S01]  /*0270*/  IMAD.U32 R0, RZ, RZ, UR10 ;  /* 0x0000000aff007e24 */ /* 0x000fe2000f8e00ff */
[----:B------:R-:W-:Y:S04]  /*0280*/  BSSY.RECONVERGENT B0, `(.L_x_4) ;  /* 0x000000c000007945 */ /* 0x000fe80003800200 */
[C---:B------:R-:W-:Y:S02]  /*0290*/  ISETP.NE.OR P2, PT, R0.reuse, 0x1, !P1 ;  /* 0x000000010000780c */ /* 0x040fe40004f45670 */
[----:B------:R-:W-:-:S11]  /*02a0*/  ISETP.NE.OR P0, PT, R0, 0x3, !P1 ;  /* 0x000000030000780c */ /* 0x000fd60004f05670 */
[----:B------:R-:W-:Y:S05]  /*02b0*/  @P2 BRA `(.L_x_5) ;  /* 0x0000000000202947 */ /* 0x000fea0003800000 */
[----:B------:R-:W3:Y:S02]  /*02c0*/  LDCU.64 UR8, c[0x0][0x348] ;  /* 0x00006900ff0877ac */ /* 0x000ee40008000a00 */
[----:B---3--:R-:W-:Y:S02]  /*02d0*/  UIADD3 UR12, UP1, UPT, UR8, 0x80, URZ ;  /* 0x00000080080c7890 */ /* 0x008fe4000ff3e0ff */
[----:B------:R-:W-:Y:S02]  /*02e0*/  UIADD3 UR8, UP0, UPT, UR8, 0x180, URZ ;  /* 0x0000018008087890 */ /* 0x000fe4000ff1e0ff */
[----:B------:R-:W-:Y:S02]  /*02f0*/  UIADD3.X UR13, UPT, UPT, URZ, UR9, URZ, UP1, !UPT ;  /* 0x00000009ff0d7290 */ /* 0x000fe40008ffe4ff */
[----:B------:R-:W-:-:S07]  /*0300*/  UIADD3.X UR9, UPT, UPT, URZ, UR9, URZ, UP0, !UPT ;  /* 0x00000009ff097290 */ /* 0x000fce00087fe4ff */
[----:B------:R3:W-:Y:S02]  /*0310*/  UTMACCTL.PF [UR12] ;  /* 0x000000000c0079b9 */ /* 0x0007e40008040000 */
[----:B------:R3:W-:Y:S02]  /*0320*/  UTMACCTL.PF [UR8] ;  /* 0x00000000080079b9 */ /* 0x0007e40008040000 */
[----:B---3--:R-:W-:Y:S01]  /*0330*/  NOP ;  /* 0x0000000000007918 */ /* 0x008fe20000000000 */
.L_x_5:
[----:B------:R-:W-:Y:S05]  /*0340*/  BSYNC.RECONVERGENT B0 ;  /* 0x0000000000007941 */ /* 0x000fea0003800200 */
.L_x_4:
[----:B------:R-:W-:Y:S04]  /*0350*/  BSSY.RECONVERGENT B0, `(.L_x_6) ;  /* 0x000000a000007945 */ /* 0x000fe80003800200 */
        /* <DEDUP_REMOVED lines=9> */
.L_x_7:
[----:B------:R-:W-:Y:S05]  /*03f0*/  BSYNC.RECONVERGENT B0 ;  /* 0x0000000000007941 */ /* 0x000fea0003800200 */
.L_x_6:
[----:B------:R-:W3:Y:S01]  /*0400*/  LDCU.64 UR8, c[0x0][0x888] ;  /* 0x00011100ff0877ac */ /* 0x000ee20008000a00 */
[----:B------:R-:W-:Y:S02]  /*0410*/  UISETP.EQ.U32.AND UP1, UPT, UR6, URZ, UPT ;  /* 0x000000ff0600728c */ /* 0x000fe4000bf22070 */
[----:B------:R-:W-:Y:S02]  /*0420*/  UPLOP3.LUT UP5, UPT, UPT, UPT, UPT, 0x80, 0x8 ;  /* 0x000000000008789c */ /* 0x000fe40003faf070 */
[----:B---3--:R-:W-:-:S04]  /*0430*/  UISETP.NE.U32.AND UP0, UPT, UR8, URZ, UPT ;  /* 0x000000ff0800728c */ /* 0x008fc8000bf05070 */
[----:B------:R-:W-:-:S04]  /*0440*/  UISETP.NE.AND.EX UP0, UPT, UR9, URZ, UPT, UP0 ;  /* 0x000000ff0900728c */ /* 0x000fc8000bf05300 */
[----:B------:R-:W-:-:S04]  /*0450*/  UISETP.EQ.OR.EX UP2, UPT, UR7, URZ, !UP0, UP1 ;  /* 0x000000ff0700728c */ /* 0x000fc8000c742710 */
[----:B------:R-:W-:-:S05]  /*0460*/  UP2UR UR45, UPR, URZ, 0x4 ;  /* 0x00000004ff2d7883 */ /* 0x000fca0008000000 */
[----:B------:R-:W-:Y:S07]  /*0470*/  BRA.U !UP2, `(.L_x_8) ;  /* 0x000000010a207547 */ /* 0x000fee000b800000 */
[----:B------:R-:W-:Y:S01]  /*0480*/  UISETP.NE.U32.AND UP2, UPT, UR6, URZ, UPT ;  /* 0x000000ff0600728c */ /* 0x000fe2000bf45070 */
[----:B-----5:R-:W-:Y:S01]  /*0490*/  FSETP.NEU.AND P0, PT, R35, RZ, PT ;  /* 0x000000ff2300720b */ /* 0x020fe20003f0d000 */
[----:B------:R-:W-:Y:S02]  /*04a0*/  USEL UR6, URZ, 0xffffffff, UP0 ;  /* 0xffffffffff067887 */ /* 0x000fe40008000000 */
[----:B------:R-:W-:-:S10]  /*04b0*/  UISETP.NE.AND.EX UP2, UPT, UR7, URZ, UPT, UP2 ;  /* 0x000000ff0700728c */ /* 0x000fd4000bf45320 */
[----:B------:R-:W-:Y:S01]  /*04c0*/  VOTEU.ANY UP1, P0 ;  /* 0x0000000000ff7886 */ /* 0x000fe20000020100 */
[----:B------:R-:W-:-:S04]  /*04d0*/  @!UP2 USEL UR6, URZ, 0xffffffff, UP1 ;  /* 0xffffffffff06a887 */ /* 0x000fc80008800000 */
[----:B------:R-:W-:-:S04]  /*04e0*/  ULOP3.LUT UR6, UR6, 0x1, URZ, 0xc0, !UPT ;  /* 0x0000000106067892 */ /* 0x000fc8000f8ec0ff */
[----:B------:R-:W-:-:S11]  /*04f0*/  UISETP.NE.U32.AND UP5, UPT, UR6, 0x1, UPT ;  /* 0x000000010600788c */ /* 0x000fd6000bfa5070 */
.L_x_8:
[----:B------:R-:W3:Y:S01]  /*0500*/  SHFL.IDX PT, R0, R74, RZ, 0x1f ;  /* 0x00001fff4a007589 */ /* 0x000ee200000e0000 */
[----:B------:R-:W-:-:S04]  /*0510*/  UISETP.NE.AND UP1, UPT, UR10, 0x2, UPT ;  /* 0x000000020a00788c */ /* 0x000fc8000bf25270 */
[----:B------:R-:W-:Y:S02]  /*0520*/  UISETP.EQ.AND UP2, UPT, UR5, URZ, !UP1 ;  /* 0x000000ff0500728c */ /* 0x000fe4000cf42270 */
[----:B------:R-:W-:-:S04]  /*0530*/  USEL UR7, URZ, 0x1, UP1 ;  /* 0x00000001ff077887 */ /* 0x000fc80008800000 */
[----:B------:R-:W-:Y:S02]  /*0540*/  PLOP3.LUT P5, PT, P1, PT, UP2, 0x80, 0x8 ;  /* 0x000000000008781c */ /* 0x000fe40000faf028 */
[----:B---3--:R-:W-:-:S13]  /*0550*/  ISETP.NE.AND P0, PT, R0, RZ, PT ;  /* 0x000000ff0000720c */ /* 0x008fda0003f05270 */
[----:B------:R-:W-:Y:S05]  /*0560*/  @P0 BRA `(.L_x_9) ;  /* 0x0000000000d80947 */ /* 0x000fea0003800000 */
[----:B------:R-:W-:Y:S01]  /*0570*/  ELECT P0, URZ, PT ;  /* 0x0000000000ff782f */ /* 0x000fe20003800000 */
[----:B------:R-:W-:-:S12]  /*0580*/  BSSY.RECONVERGENT B0, `(.L_x_9) ;  /* 0x0000034000007945 */ /* 0x000fd80003800200 */
[----:B------:R-:W-:Y:S05]  /*0590*/  @!P0 BRA `(.L_x_10) ;  /* 0x0000000000c88947 */ /* 0x000fea0003800000 */
[----:B------:R-:W-:Y:S01]  /*05a0*/  UMOV UR8, 0x400 ;  /* 0x0000040000087882 */ /* 0x000fe20000000000 */
[----:B------:R-:W-:Y:S01]  /*05b0*/  UMOV UR6, 0x1 ;  /* 0x0000000100067882 */ /* 0x000fe20000000000 */
[----:B------:R-:W-:Y:S02]  /*05c0*/  ULEA UR8, UR37, UR8, 0x18 ;  /* 0x0000000825087291 */ /* 0x000fe4000f8ec0ff */
[----:B------:R-:W-:-:S04]  /*05d0*/  UIADD3 UR12, UPT, UPT, -UR6, 0x100000, URZ ;  /* 0x00100000060c7890 */ /* 0x000fc8000fffe1ff */
[----:B------:R-:W-:Y:S02]  /*05e0*/  USHF.L.U32 UR13, UR12, 0xb, URZ ;  /* 0x0000000b0c0d7899 */ /* 0x000fe400080006ff */
[----:B------:R-:W-:Y:S01]  /*05f0*/  USHF.L.U32 UR12, UR12, 0x1, URZ ;  /* 0x000000010c0c7899 */ /* 0x000fe200080006ff */
[----:B------:R-:W3:Y:S11]  /*0600*/  FENCE.VIEW.ASYNC.S ;  /* 0x00000000000073c6 */ /* 0x000ef60000000000 */
[----:B---3--:R3:W4:Y:S01]  /*0610*/  SYNCS.EXCH.64 URZ, [UR8], UR12 ;  /* 0x0000000c08ff75b2 */ /* 0x0087220008000100 */
[----:B------:R3:W1:Y:S01]  /*0620*/  SYNCS.EXCH.64 URZ, [UR8+0xa8], UR12 ;  /* 0x0000a80c08ff75b2 */ /* 0x0006620008000100 */
        /* <DEDUP_REMOVED lines=39> */
[----:B------:R3:W1:Y:S02]  /*08a0*/  SYNCS.EXCH.64 URZ, [UR8+0x148], UR12 ;  /* 0x0001480c08ff75b2 */ /* 0x0006640008000100 */
[----:B---34-:R-:W-:Y:S01]  /*08b0*/  NOP ;  /* 0x0000000000007918 */ /* 0x018fe20000000000 */
.L_x_10:
[----:B------:R-:W-:Y:S05]  /*08c0*/  BSYNC.RECONVERGENT B0 ;  /* 0x0000000000007941 */ /* 0x000fea0003800200 */
.L_x_9:
[----:B------:R-:W3:Y:S01]  /*08d0*/  SHFL.IDX PT, R0, R74, RZ, 0x1f ;  /* 0x00001fff4a007589 */ /* 0x000ee200000e0000 */
[----:B------:R-:W-:Y:S01]  /*08e0*/  NOP ;  /* 0x0000000000007918 */ /* 0x000fe20000000000 */
[----:B---3--:R-:W-:-:S13]  /*08f0*/  ISETP.NE.AND P0, PT, R0, 0x1, PT ;  /* 0x000000010000780c */ /* 0x008fda0003f05270 */
[----:B------:R-:W-:Y:S05]  /*0900*/  @P0 BRA `(.L_x_11) ;  /* 0x0000000000440947 */ /* 0x000fea0003800000 */
[----:B------:R-:W-:Y:S01]  /*0910*/  UMOV UR9, 0x400 ;  /* 0x0000040000097882 */ /* 0x000fe20000000000 */
[----:B------:R-:W-:Y:S01]  /*0920*/  UMOV UR8, 0x20 ;  /* 0x0000002000087882 */ /* 0x000fe20000000000 */
[----:B------:R-:W-:Y:S01]  /*0930*/  UMOV UR6, 0x80 ;  /* 0x0000008000067882 */ /* 0x000fe20000000000 */
[----:B------:R-:W-:Y:S02]  /*0940*/  ULEA UR9, UR37, UR9, 0x18 ;  /* 0x0000000925097291 */ /* 0x000fe4000f8ec0ff */
[----:B------:R-:W-:-:S04]  /*0950*/  UIADD3 UR12, UPT, UPT, -UR8, 0x100000, URZ ;  /* 0x00100000080c7890 */ /* 0x000fc8000fffe1ff */
[----:B------:R-:W-:Y:S02]  /*0960*/  USHF.L.U32 UR13, UR12, 0xb, URZ ;  /* 0x0000000b0c0d7899 */ /* 0x000fe400080006ff */
[----:B------:R-:W-:Y:S02]  /*0970*/  USHF.L.U32 UR12, UR12, 0x1, URZ ;  /* 0x000000010c0c7899 */ /* 0x000fe400080006ff */
[----:B------:R-:W-:-:S04]  /*0980*/  UIADD3 UR14, UPT, UPT, -UR6, 0x100000, URZ ;  /* 0x00100000060e7890 */ /* 0x000fc8000fffe1ff */
[----:B------:R-:W-:Y:S02]  /*0990*/  USHF.L.U32 UR15, UR14, 0xb, URZ ;  /* 0x0000000b0e0f7899 */ /* 0x000fe400080006ff */
[----:B------:R-:W-:Y:S01]  /*09a0*/  USHF.L.U32 UR14, UR14, 0x1, URZ ;  /* 0x000000010e0e7899 */ /* 0x000fe200080006ff */
[----:B------:R-:W-:Y:S01]  /*09b0*/  ELECT P0, URZ, PT ;  /* 0x0000000000ff782f */ /* 0x000fe20003800000 */
[----:B------:R-:W3:Y:S02]  /*09c0*/  FENCE.VIEW.ASYNC.S ;  /* 0x00000000000073c6 */ /* 0x000ee40000000000 */
[----:B---3--:R3:W4:Y:S08]  /*09d0*/  SYNCS.EXCH.64 URZ, [UR9+0x150], UR12 ;  /* 0x0001500c09ff75b2 */ /* 0x0087300008000100 */
[----:B------:R3:W1:Y:S01]  /*09e0*/  SYNCS.EXCH.64 URZ, [UR9+0x160], UR14 ;  /* 0x0001600e09ff75b2 */ /* 0x0006620008000100 */
[----:B------:R3:W1:Y:S01]  /*09f0*/  SYNCS.EXCH.64 URZ, [UR9+0x158], UR12 ;  /* 0x0001580c09ff75b2 */ /* 0x0006620008000100 */
[----:B------:R3:W1:Y:S01]  /*0a00*/  SYNCS.EXCH.64 URZ, [UR9+0x168], UR14 ;  /* 0x0001680e09ff75b2 */ /* 0x0006620008000100 */
[----:B------:R-:W-:Y:S01]  /*0a10*/  NOP ;  /* 0x0000000000007918 */ /* 0x000fe20000000000 */
.L_x_11:
[----:B------:R-:W2:Y:S01]  /*0a20*/  SHFL.IDX PT, R0, R74, RZ, 0x1f ;  /* 0x00001fff4a007589 */ /* 0x000ea200000e0000 */
[----:B------:R-:W-:Y:S01]  /*0a30*/  NOP ;  /* 0x0000000000007918 */ /* 0x000fe20000000000 */
[----:B--2---:R-:W-:-:S13]  /*0a40*/  ISETP.NE.AND P0, PT, R0, 0x3, PT ;  /* 0x000000030000780c */ /* 0x004fda0003f05270 */
[----:B------:R-:W-:Y:S05]  /*0a50*/  @P0 BRA `(.L_x_12) ;  /* 0x00000000002c0947 */ /* 0x000fea0003800000 */
[----:B------:R-:W-:Y:S01]  /*0a60*/  UMOV UR8, 0x400 ;  /* 0x0000040000087882 */ /* 0x000fe20000000000 */
[----:B------:R-:W-:Y:S01]  /*0a70*/  UMOV UR6, 0x20 ;  /* 0x0000002000067882 */ /* 0x000fe20000000000 */
[----:B------:R-:W-:Y:S02]  /*0a80*/  ULEA UR8, UR37, UR8, 0x18 ;  /* 0x0000000825087291 */ /* 0x000fe4000f8ec0ff */
[----:B---3--:R-:W-:-:S04]  /*0a90*/  UIADD3 UR12, UPT, UPT, -UR6, 0x100000, URZ ;  /* 0x00100000060c7890 */ /* 0x008fc8000fffe1ff */
[----:B------:R-:W-:Y:S02]  /*0aa0*/  USHF.L.U32 UR13, UR12, 0xb, URZ ;  /* 0x0000000b0c0d7899 */ /* 0x000fe400080006ff */
[----:B------:R-:W-:Y:S01]  /*0ab0*/  USHF.L.U32 UR12, UR12, 0x1, URZ ;  /* 0x000000010c0c7899 */ /* 0x000fe200080006ff */
[----:B------:R-:W-:Y:S01]  /*0ac0*/  ELECT P0, URZ, PT ;  /* 0x0000000000ff782f */ /* 0x000fe20003800000 */
[----:B------:R-:W2:Y:S10]  /*0ad0*/  FENCE.VIEW.ASYNC.S ;  /* 0x00000000000073c6 */ /* 0x000eb40000000000 */
[----:B--2---:R2:W3:Y:S01]  /*0ae0*/  SYNCS.EXCH.64 URZ, [UR8+0x170], UR12 ;  /* 0x0001700c08ff75b2 */ /* 0x0044e20008000100 */
[----:B------:R2:W1:Y:S01]  /*0af0*/  SYNCS.EXCH.64 URZ, [UR8+0x178], UR12 ;  /* 0x0001780c08ff75b2 */ /* 0x0004620008000100 */
[----:B------:R-:W-:Y:S01]  /*0b00*/  NOP ;  /* 0x0000000000007918 */ /* 0x000fe20000000000 */
.L_x_12:
[----:B------:R-:W4:Y:S01]  /*0b10*/  SHFL.IDX PT, R0, R74, RZ, 0x1f ;  /* 0x00001fff4a007589 */ /* 0x000f2200000e0000 */
[----:B------:R-:W-:Y:S01]  /*0b20*/  NOP ;  /* 0x0000000000007918 */ /* 0x000fe20000000000 */
[----:B----4-:R-:W-:-:S13]  /*0b30*/  ISETP.NE.AND P0, PT, R0, 0x4, PT ;  /* 0x000000040000780c */ /* 0x010fda0003f05270 */
[----:B------:R-:W-:Y:S05]  /*0b40*/  @P0 BRA `(.L_x_13) ;  /* 0x0000000000480947 */ /* 0x000fea0003800000 */
[----:B---3--:R-:W-:Y:S01]  /*0b50*/  UMOV UR9, 0x1e0 ;  /* 0x000001e000097882 */ /* 0x008fe20000000000 */
[----:B--2---:R-:W-:Y:S01]  /*0b60*/  UMOV UR8, 0x400 ;  /* 0x0000040000087882 */ /* 0x004fe20000000000 */
[----:B------:R-:W-:Y:S01]  /*0b70*/  USEL UR9, UR9, 0x1a0, UP5 ;  /* 0x000001a009097887 */ /* 0x000fe2000a800000 */
        /* <DEDUP_REMOVED lines=9> */
[----:B------:R-:W2:Y:S02]  /*0c10*/  FENCE.VIEW.ASYNC.S ;  /* 0x00000000000073c6 */ /* 0x000ea40000000000 */
[----:B--2---:R4:W2:Y:S08]  /*0c20*/  SYNCS.EXCH.64 URZ, [UR8+0x180], UR12 ;  /* 0x0001800c08ff75b2 */ /* 0x0048b00008000100 */
[----:B------:R4:W3:Y:S01]  /*0c30*/  SYNCS.EXCH.64 URZ, [UR8+0x190], UR14 ;  /* 0x0001900e08ff75b2 */ /* 0x0008e20008000100 */
[----:B------:R4:W1:Y:S01]  /*0c40*/  SYNCS.EXCH.64 URZ, [UR8+0x188], UR12 ;  /* 0x0001880c08ff75b2 */ /* 0x0008620008000100 */
[----:B------:R4:W1:Y:S02]  /*0c50*/  SYNCS.EXCH.64 URZ, [UR8+0x198], UR14 ;  /* 0x0001980e08ff75b2 */ /* 0x0008640008000100 */
[----:B----4-:R-:W-:Y:S01]  /*0c60*/  NOP ;  /* 0x0000000000007918 */ /* 0x010fe20000000000 */
.L_x_13:
[----:B------:R-:W4:Y:S01]  /*0c70*/  SHFL.IDX PT, R0, R74, RZ, 0x1f ;  /* 0x00001fff4a007589 */ /* 0x000f2200000e0000 */
[----:B------:R-:W-:Y:S01]  /*0c80*/  NOP ;  /* 0x0000000000007918 */ /* 0x000fe20000000000 */
[----:B----4-:R-:W-:-:S13]  /*0c90*/  ISETP.NE.AND P0, PT, R0, 0x5, PT ;  /* 0x000000050000780c */ /* 0x010fda0003f05270 */
[----:B------:R-:W-:Y:S05]  /*0ca0*/  @P0 BRA `(.L_x_14) ;  /* 0x0000000000540947 */ /* 0x000fea0003800000 */
[----:B---3--:R-:W-:Y:S01]  /*0cb0*/  UMOV UR9, 0x400 ;  /* 0x0000040000097882 */ /* 0x008fe20000000000 */
[----:B--2---:R-:W-:Y:S01]  /*0cc0*/  UMOV UR8, 0x1 ;  /* 0x0000000100087882 */ /* 0x004fe20000000000 */
        /* <DEDUP_REMOVED lines=13> */
[----:B------:R4:W1:Y:S01]  /*0da0*/  SYNCS.EXCH.64 URZ, [UR9+0x1c8], UR14 ;  /* 0x0001c80e09ff75b2 */ /* 0x0008620008000100 */
[----:B------:R4:W1:Y:S01]  /*0db0*/  SYNCS.EXCH.64 URZ, [UR9+0x1b0], UR12 ;  /* 0x0001b00c09ff75b2 */ /* 0x0008620008000100 */
[----:B------:R4:W1:Y:S01]  /*0dc0*/  SYNCS.EXCH.64 URZ, [UR9+0x1d0], UR14 ;  /* 0x0001d00e09ff75b2 */ /* 0x0008620008000100 */
[----:B------:R4:W1:Y:S01]  /*0dd0*/  SYNCS.EXCH.64 URZ, [UR9+0x1b8], UR12 ;  /* 0x0001b80c09ff75b2 */ /* 0x0008620008000100 */
[----:B------:R4:W1:Y:S02]  /*0de0*/  SYNCS.EXCH.64 URZ, [UR9+0x1d8], UR14 ;  /* 0x0001d80e09ff75b2 */ /* 0x0008640008000100 */
[----:B----4-:R-:W-:Y:S01]  /*0df0*/  NOP ;  /* 0x0000000000007918 */ /* 0x010fe20000000000 */
.L_x_14:
[----:B------:R-:W4:Y:S01]  /*0e00*/  SHFL.IDX PT, R0, R74, RZ, 0x1f ;  /* 0x00001fff4a007589 */ /* 0x000f2200000e0000 */
[----:B------:R-:W-:Y:S01]  /*0e10*/  ISETP.NE.OR P1, PT, RZ, UR10, !P1 ;  /* 0x0000000aff007c0c */ /* 0x000fe2000cf25670 */
[----:B------:R-:W-:Y:S01]  /*0e20*/  NOP ;  /* 0x0000000000007918 */ /* 0x000fe20000000000 */
[----:B----4-:R-:W-:-:S13]  /*0e30*/  ISETP.NE.AND P0, PT, R0, 0x3, PT ;  /* 0x000000030000780c */ /* 0x010fda0003f05270 */
[----:B------:R-:W-:Y:S05]  /*0e40*/  @P0 BRA `(.L_x_15) ;  /* 0x0000000000340947 */ /* 0x000fea0003800000 */
[----:B--2---:R-:W-:Y:S01]  /*0e50*/  UMOV UR8, 0x400 ;  /* 0x0000040000087882 */ /* 0x004fe20000000000 */
[----:B------:R-:W-:Y:S01]  /*0e60*/  UMOV UR6, 0x20 ;  /* 0x0000002000067882 */ /* 0x000fe20000000000 */
[----:B------:R-:W-:Y:S02]  /*0e70*/  ULEA UR8, UR37, UR8, 0x18 ;  /* 0x0000000825087291 */ /* 0x000fe4000f8ec0ff */
[----:B---3--:R-:W-:-:S04]  /*0e80*/  UIADD3 UR12, UPT, UPT, -UR6, 0x100000, URZ ;  /* 0x00100000060c7890 */ /* 0x008fc8000fffe1ff */
[----:B------:R-:W-:Y:S02]  /*0e90*/  USHF.L.U32 UR13, UR12, 0xb, URZ ;  /* 0x0000000b0c0d7899 */ /* 0x000fe400080006ff */
[----:B------:R-:W-:Y:S01]  /*0ea0*/  USHF.L.U32 UR12, UR12, 0x1, URZ ;  /* 0x000000010c0c7899 */ /* 0x000fe200080006ff */
[----:B------:R-:W-:Y:S01]  /*0eb0*/  ELECT P0, URZ, PT ;  /* 0x0000000000ff782f */ /* 0x000fe20003800000 */
[----:B------:R-:W2:Y:S10]  /*0ec0*/  FENCE.VIEW.ASYNC.S ;  /* 0x00000000000073c6 */ /* 0x000eb40000000000 */
[----:B--2---:R4:W2:Y:S01]  /*0ed0*/  SYNCS.EXCH.64 URZ, [UR8+0x1e0], UR12 ;  /* 0x0001e00c08ff75b2 */ /* 0x0048a20008000100 */
[----:B------:R4:W3:Y:S01]  /*0ee0*/  SYNCS.EXCH.64 URZ, [UR8+0x1f0], UR12 ;  /* 0x0001f00c08ff75b2 */ /* 0x0008e20008000100 */
[----:B------:R4:W1:Y:S01]  /*0ef0*/  SYNCS.EXCH.64 URZ, [UR8+0x1e8], UR12 ;  /* 0x0001e80c08ff75b2 */ /* 0x0008620008000100 */
[----:B------:R4:W1:Y:S02]  /*0f00*/  SYNCS.EXCH.64 URZ, [UR8+0x1f8], UR12 ;  /* 0x0001f80c08ff75b2 */ /* 0x0008640008000100 */
[----:B----4-:R-:W-:Y:S01]  /*0f10*/  NOP ;  /* 0x0000000000007918 */ /* 0x010fe20000000000 */
.L_x_15:
[----:B------:R-:W-:Y:S01]  /*0f20*/  VOTEU.ALL UP1, P1 ;  /* 0x0000000000ff7886 */ /* 0x000fe20000820000 */
[----:B--2---:R-:W2:Y:S01]  /*0f30*/  LDCU UR8, c[0x0][0x36c] ;  /* 0x00006d80ff0877ac */ /* 0x004ea20008000800 */
[----:B------:R-:W-:Y:S01]  /*0f40*/  NOP ;  /* 0x0000000000007918 */ /* 0x000fe20000000000 */
[----:B------:R-:W-:Y:S01]  /*0f50*/  LOP3.LUT R10, R85, 0x1f, RZ, 0xc0, !PT ;  /* 0x0000001f550a7812 */ /* 0x000fe200078ec0ff */
[----:B---3--:R-:W-:Y:S01]  /*0f60*/  UMOV UR12, 0x20 ;  /* 0x00000020000c7882 */ /* 0x008fe20000000000 */
[----:B------:R-:W-:Y:S01]  /*0f70*/  @!UP1 UMOV UR6, 0x400 ;  /* 0x0000040000069882 */ /* 0x000fe20000000000 */
[----:B------:R-:W-:-:S04]  /*0f80*/  @!UP1 UIADD3 UR12, UPT, UPT, -UR12, 0x100000, URZ ;  /* 0x001000000c0c9890 */ /* 0x000fc8000fffe1ff */
[----:B------:R-:W-:Y:S02]  /*0f90*/  @!UP1 USHF.L.U32 UR13, UR12, 0xb, URZ ;  /* 0x0000000b0c0d9899 */ /* 0x000fe400080006ff */
[----:B------:R-:W-:Y:S02]  /*0fa0*/  @!UP1 USHF.L.U32 UR12, UR12, 0x1, URZ ;  /* 0x000000010c0c9899 */ /* 0x000fe400080006ff */
[----:B------:R-:W-:Y:S01]  /*0fb0*/  @!UP1 ULEA UR6, UR37, UR6, 0x18 ;  /* 0x0000000625069291 */ /* 0x000fe2000f8ec0ff */
[----:B------:R-:W-:Y:S01]  /*0fc0*/  VOTEU.ALL UP1, P1 ;  /* 0x0000000000ff7886 */ /* 0x000fe20000820000 */
[----:B------:R-:W-:Y:S01]  /*0fd0*/  UISETP.NE.AND UP4, UPT, UR10, URZ, UPT ;  /* 0x000000ff0a00728c */ /* 0x000fe2000bf85270 */
[----:B------:R-:W3:Y:S09]  /*0fe0*/  FENCE.VIEW.ASYNC.S ;  /* 0x00000000000073c6 */ /* 0x000ef20000000000 */
[----:B---3--:R3:W4:Y:S01]  /*0ff0*/  @!UP1 SYNCS.EXCH.64 URZ, [UR6+0x200], UR12 ;  /* 0x0002000c06ff95b2 */ /* 0x0087220008000100 */
[----:B--2---:R-:W-:-:S09]  /*1000*/  UISETP.EQ.U32.AND UP1, UPT, UR8, 0x1, UPT ;  /* 0x000000010800788c */ /* 0x004fd2000bf22070 */
[----:B------:R-:W-:Y:S05]  /*1010*/  BRA.U !UP1, `(.L_x_16) ;  /* 0x0000000109087547 */ /* 0x000fea000b800000 */
[----:B-1--4-:R-:W-:Y:S01]  /*1020*/  UCGABAR_ARV ;  /* 0x00000000000079c7 */ /* 0x012fe20008000000 */
[----:B------:R-:W-:Y:S05]  /*1030*/  BRA `(.L_x_17) ;  /* 0x0000000000047947 */ /* 0x000fea0003800000 */
.L_x_16:
[----:B-1--4-:R-:W-:Y:S01]  /*1040*/  NOP ;  /* 0x0000000000007918 */ /* 0x012fe20000000000 */
.L_x_17:
[----:B------:R-:W1:Y:S01]  /*1050*/  S2R R69, SR_CTAID.Y ;  /* 0x0000000000457919 */ /* 0x000e620000002600 */
[----:B------:R-:W-:-:S05]  /*1060*/  CS2R.32 R68, SR_CgaSize ;  /* 0x0000000000447805 */ /* 0x000fca0000008a00 */
[----:B------:R-:W-:-:S05]  /*1070*/  IMAD R68, R68, -0xa0, RZ ;  /* 0xffffff6044447824 */ /* 0x000fca00078e02ff */
[----:B---3--:R-:W-:-:S14]  /*1080*/  R2UR UR6, R68 ;  /* 0x00000000440672ca */ /* 0x008fdc00000e0000 */
[----:B------:R-:W2:Y:S01]  /*1090*/  LDCU UR6, c[0x0][UR6+0x2b4] ;  /* 0x00005680060677ac */ /* 0x000ea20008000800 */
[----:B------:R-:W-:-:S05]  /*10a0*/  CS2R.32 R0, SR_CgaSize ;  /* 0x0000000000007805 */ /* 0x000fca0000008a00 */
[----:B------:R-:W-:-:S06]  /*10b0*/  IMAD R0, R0, -0xa0, RZ ;  /* 0xffffff6000007824 */ /* 0x000fcc00078e02ff */
[----:B------:R-:W3:Y:S01]  /*10c0*/  LDC R0, c[0x0][R0+0x2a4] ;  /* 0x0000a90000007b82 */ /* 0x000ee20000000800 */
[----:B------:R-:W-:Y:S01]  /*10d0*/  PRMT R8, RZ, 0x7610, R8 ;  /* 0x00007610ff087816 */ /* 0x000fe20000000008 */
[----:B------:R-:W4:Y:S01]  /*10e0*/  S2R R11, SR_CTAID.X ;  /* 0x00000000000b7919 */ /* 0x000f220000002500 */
[----:B------:R-:W-:-:S05]  /*10f0*/  CS2R.32 R68, SR_CgaSize ;  /* 0x0000000000447805 */ /* 0x000fca0000008a00 */
[----:B------:R-:W-:-:S05]  /*1100*/  IMAD R68, R68, -0xa0, RZ ;  /* 0xffffff6044447824 */ /* 0x000fca00078e02ff */
[----:B------:R-:W-:-:S14]  /*1110*/  R2UR UR8, R68 ;  /* 0x00000000440872ca */ /* 0x000fdc00000e0000 */
[----:B------:R-:W3:Y:S01]  /*1120*/  LDCU UR8, c[0x0][UR8+0x2b0] ;  /* 0x00005600080877ac */ /* 0x000ee20008000800 */
[----:B------:R-:W-:Y:S01]  /*1130*/  UISETP.NE.AND UP2, UPT, UR10, 0x2, UPT ;  /* 0x000000020a00788c */ /* 0x000fe2000bf45270 */
[----:B------:R-:W2:Y:S01]  /*1140*/  LDC R9, c[0x0][0xb24] ;  /* 0x0002c900ff097b82 */ /* 0x000ea20000000800 */
[----:B------:R-:W-:-:S05]  /*1150*/  CS2R.32 R2, SR_CgaSize ;  /* 0x0000000000027805 */ /* 0x000fca0000008a00 */
[----:B------:R-:W-:-:S06]  /*1160*/  IMAD R2, R2, -0xa0, RZ ;  /* 0xffffff6002027824 */ /* 0x000fcc00078e02ff */
[----:B------:R-:W3:Y:S08]  /*1170*/  LDC R2, c[0x0][R2+0x2a0] ;  /* 0x0000a80002027b82 */ /* 0x000ef00000000800 */
[----:B------:R-:W3:Y:S01]  /*1180*/  LDC R26, c[0x0][0xb24] ;  /* 0x0002c900ff1a7b82 */ /* 0x000ee20000000800 */
[----:B-1----:R-:W-:-:S07]  /*1190*/  I2FP.F32.U32 R3, R69 ;  /* 0x0000004500037245 */ /* 0x002fce0000201000 */
[----:B------:R-:W1:Y:S01]  /*11a0*/  S2UR UR36, SR_CTAID.Z ;  /* 0x00000000002479c3 */ /* 0x000e620000002700 */
[----:B--2---:R-:W-:Y:S01]  /*11b0*/  ISETP.GE.AND P0, PT, R9, 0x1, PT ;  /* 0x000000010900780c */ /* 0x004fe20003f06270 */
[----:B----4-:R-:W-:Y:S01]  /*11c0*/  IMAD.MOV.U32 R63, RZ, RZ, R11 ;  /* 0x000000ffff3f7224 */ /* 0x010fe200078e000b */
[----:B------:R-:W-:Y:S01]  /*11d0*/  I2FP.F32.U32 R4, R11 ;  /* 0x0000000b00047245 */ /* 0x000fe20000201000 */
[----:B------:R-:W-:Y:S01]  /*11e0*/  FMUL R3, R3, UR6 ;  /* 0x0000000603037c20 */ /* 0x000fe20008400000 */
[----:B------:R-:W2:Y:S03]  /*11f0*/  LDCU UR6, c[0x0][0xb30] ;  /* 0x00016600ff0677ac */ /* 0x000ea60008000800 */
[----:B---3--:R-:W-:Y:S01]  /*1200*/  FMUL R4, R4, UR8 ;  /* 0x0000000804047c20 */ /* 0x008fe20008400000 */
[----:B------:R-:W3:Y:S08]  /*1210*/  F2I.U32.TRUNC.NTZ R62, R3 ;  /* 0x00000003003e7305 */ /* 0x000ef0000020f000 */
[----:B------:R-:W4:Y:S01]  /*1220*/  F2I.U32.TRUNC.NTZ R68, R4 ;  /* 0x0000000400447305 */ /* 0x000f22000020f000 */
[----:B--2---:R-:W-:Y:S01]  /*1230*/  UISETP.NE.AND UP3, UPT, UR6, 0x1, UPT ;  /* 0x000000010600788c */ /* 0x004fe2000bf65270 */
[----:B---3--:R-:W-:-:S05]  /*1240*/  IADD3 R62, PT, PT, -R62, RZ, RZ ;  /* 0x000000ff3e3e7210 */ /* 0x008fca0007ffe1ff */
[----:B------:R-:W-:Y:S01]  /*1250*/  IMAD R62, R0, R62, R69 ;  /* 0x0000003e003e7224 */ /* 0x000fe200078e0245 */
[----:B------:R-:W-:Y:S01]  /*1260*/  PRMT R0, RZ, 0x7610, R0 ;  /* 0x00007610ff007816 */ /* 0x000fe20000000000 */
[----:B----4-:R-:W-:-:S04]  /*1270*/  IMAD.MOV R68, RZ, RZ, -R68 ;  /* 0x000000ffff447224 */ /* 0x010fc800078e0a44 */
[----:B------:R-:W-:Y:S01]  /*1280*/  IMAD R68, R2, R68, R11 ;  /* 0x0000004402447224 */ /* 0x000fe200078e020b */
[----:B-1----:R-:W-:Y:S06]  /*1290*/  BRA.U UP4, `(.L_x_18) ;  /* 0x0000000104247547 */ /* 0x002fec000b800000 */
[----:B------:R-:W-:Y:S01]  /*12a0*/  ISETP.NE.AND P1, PT, R62, RZ, PT ;  /* 0x000000ff3e00720c */ /* 0x000fe20003f25270 */
[----:B------:R-:W-:Y:S01]  /*12b0*/  IMAD.MOV.U32 R0, RZ, RZ, 0x3 ;  /* 0x00000003ff007424 */ /* 0x000fe200078e00ff */
[C---:B------:R-:W-:Y:S02]  /*12c0*/  LOP3.LUT R3, R68.reuse, 0xfffffffe, RZ, 0xc0, !PT ;  /* 0xfffffffe44037812 */ /* 0x040fe400078ec0ff */
[----:B------:R-:W-:Y:S02]  /*12d0*/  ISETP.LT.U32.OR P1, PT, R68, 0x2, !P1 ;  /* 0x000000024400780c */ /* 0x000fe40004f21470 */
[----:B------:R-:W-:Y:S02]  /*12e0*/  SHF.L.U32 R0, R0, R3, RZ ;  /* 0x0000000300007219 */ /* 0x000fe400000006ff */
[----:B------:R-:W-:Y:S02]  /*12f0*/  SEL R5, RZ, 0x1, !P1 ;  /* 0x00000001ff057807 */ /* 0x000fe40004800000 */
[----:B------:R-:W-:-:S05]  /*1300*/  SEL R2, RZ, 0x2, !P1 ;  /* 0x00000002ff027807 */ /* 0x000fca0004800000 */
[----:B------:R-:W-:-:S05]  /*1310*/  IMAD.IADD R2, R5, 0x1, R2 ;  /* 0x0000000105027824 */ /* 0x000fca00078e0202 */
[----:B------:R-:W-:Y:S02]  /*1320*/  PRMT R8, R2, 0x7610, R8 ;  /* 0x0000761002087816 */ /* 0x000fe40000000008 */
.L_x_18:
[----:B------:R-:W-:Y:S05]  /*1330*/  @!P0 BRA `(.L_x_19) ;  /* 0x0000000000b88947 */ /* 0x000fea0003800000 */
[----:B------:R-:W1:Y:S01]  /*1340*/  LDC.64 R4, c[0x0][0xb18] ;  /* 0x0002c600ff047b82 */ /* 0x000e620000000a00 */
[----:B------:R-:W-:-:S07]  /*1350*/  ISETP.NE.AND P0, PT, R9, 0x1, PT ;  /* 0x000000010900780c */ /* 0x000fce0003f05270 */
[----:B------:R-:W2:Y:S08]  /*1360*/  LDC R14, c[0x0][0xb0c] ;  /* 0x0002c300ff0e7b82 */ /* 0x000eb00000000800 */
[----:B------:R-:W3:Y:S08]  /*1370*/  LDC R13, c[0x0][0x370] ;  /* 0x0000dc00ff0d7b82 */ /* 0x000ef00000000800 */
[----:B------:R-:W4:Y:S01]  /*1380*/  LDC R16, c[0x0][0x374] ;  /* 0x0000dd00ff107b82 */ /* 0x000f220000000800 */
[----:B-1----:R-:W-:-:S07]  /*1390*/  ISETP.NE.AND P1, PT, R4, 0x1, PT ;  /* 0x000000010400780c */ /* 0x002fce0003f25270 */
[----:B------:R-:W3:Y:S01]  /*13a0*/  LDC.64 R6, c[0x0][0xb10] ;  /* 0x0002c400ff067b82 */ /* 0x000ee20000000a00 */
[----:B--2---:R-:W-:-:S07]  /*13b0*/  ISETP.NE.AND P2, PT, R14, 0x1, PT ;  /* 0x000000010e00780c */ /* 0x004fce0003f45270 */
[----:B------:R-:W1:Y:S08]  /*13c0*/  LDC R12, c[0x0][0xb20] ;  /* 0x0002c800ff0c7b82 */ /* 0x000e700000000800 */
[----:B------:R-:W2:Y:S01]  /*13d0*/  LDC.64 R2, c[0x0][0xb28] ;  /* 0x0002ca00ff027b82 */ /* 0x000ea20000000a00 */
[----:B----4-:R-:W-:-:S04]  /*13e0*/  IMAD.HI.U32 R15, R16, R5, RZ ;  /* 0x00000005100f7227 */ /* 0x010fc800078e00ff */
[----:B------:R-:W-:-:S04]  /*13f0*/  IMAD.HI.U32 R5, R69, R5, RZ ;  /* 0x0000000545057227 */ /* 0x000fc800078e00ff */
[----:B---3--:R-:W-:-:S04]  /*1400*/  IMAD.HI.U32 R18, R13, R6, RZ ;  /* 0x000000060d127227 */ /* 0x008fc800078e00ff */
[----:B------:R-:W-:Y:S01]  /*1410*/  IMAD.HI.U32 R20, R11, R6, RZ ;  /* 0x000000060b147227 */ /* 0x000fe200078e00ff */
[-C--:B------:R-:W-:Y:S02]  /*1420*/  @P2 SHF.R.U32.HI R13, RZ, R7.reuse, R18 ;  /* 0x00000007ff0d2219 */ /* 0x080fe40000011612 */
[-C--:B-1----:R-:W-:Y:S02]  /*1430*/  @P1 SHF.R.U32.HI R16, RZ, R12.reuse, R15 ;  /* 0x0000000cff101219 */ /* 0x082fe4000001160f */
[----:B------:R-:W-:Y:S02]  /*1440*/  SHF.R.U32.HI R12, RZ, R12, R5 ;  /* 0x0000000cff0c7219 */ /* 0x000fe40000011605 */
[----:B------:R-:W-:Y:S02]  /*1450*/  SHF.R.U32.HI R20, RZ, R7, R20 ;  /* 0x00000007ff147219 */ /* 0x000fe40000011614 */
[----:B------:R-:W-:Y:S01]  /*1460*/  SEL R5, R69, R12, !P1 ;  /* 0x0000000c45057207 */ /* 0x000fe20004800000 */
[----:B--2---:R-:W-:Y:S01]  /*1470*/  IMAD.HI.U32 R18, R16, R2, RZ ;  /* 0x0000000210127227 */ /* 0x004fe200078e00ff */
[----:B------:R-:W-:-:S02]  /*1480*/  SEL R63, R11, R20, !P2 ;  /* 0x000000140b3f7207 */ /* 0x000fc40005000000 */
[----:B------:R-:W-:Y:S01]  /*1490*/  IADD3 R7, PT, PT, -R5, RZ, RZ ;  /* 0x000000ff05077210 */ /* 0x000fe20007ffe1ff */
[----:B------:R-:W-:Y:S01]  /*14a0*/  IMAD.HI.U32 R6, R13, R2, RZ ;  /* 0x000000020d067227 */ /* 0x000fe200078e00ff */
[----:B------:R-:W-:-:S03]  /*14b0*/  @P0 SHF.R.U32.HI R16, RZ, R3, R18 ;  /* 0x00000003ff100219 */ /* 0x000fc60000011612 */
[----:B------:R-:W-:Y:S01]  /*14c0*/  IMAD R7, R4, R7, R69 ;  /* 0x0000000704077224 */ /* 0x000fe200078e0245 */
[----:B------:R-:W-:Y:S01]  /*14d0*/  @P0 SHF.R.U32.HI R13, RZ, R3, R6 ;  /* 0x00000003ff0d0219 */ /* 0x000fe20000011606 */
[----:B------:R-:W-:-:S04]  /*14e0*/  IMAD R16, R16, R9, RZ ;  /* 0x0000000910107224 */ /* 0x000fc800078e02ff */
[----:B------:R-:W-:Y:S01]  /*14f0*/  IMAD R6, R13, R9, RZ ;  /* 0x000000090d067224 */ /* 0x000fe200078e02ff */
[----:B------:R-:W-:-:S04]  /*1500*/  ISETP.GE.AND P1, PT, R5, R16, PT ;  /* 0x000000100500720c */ /* 0x000fc80003f26270 */
[----:B------:R-:W-:Y:S01]  /*1510*/  ISETP.GE.OR P1, PT, R63, R6, P1 ;  /* 0x000000063f00720c */ /* 0x000fe20000f26670 */
[----:B------:R-:W-:-:S05]  /*1520*/  IMAD.HI.U32 R6, R5, R2, RZ ;  /* 0x0000000205067227 */ /* 0x000fca00078e00ff */
[----:B------:R-:W-:-:S04]  /*1530*/  SHF.R.U32.HI R6, RZ, R3, R6 ;  /* 0x00000003ff067219 */ /* 0x000fc80000011606 */
[----:B------:R-:W-:-:S03]  /*1540*/  SEL R6, R5, R6, !P0 ;  /* 0x0000000605067207 */ /* 0x000fc60004000000 */
[----:B------:R-:W-:Y:S01]  /*1550*/  @!P1 IMAD.HI.U32 R12, R63, R2, RZ ;  /* 0x000000023f0c9227 */ /* 0x000fe200078e00ff */
[----:B------:R-:W-:-:S04]  /*1560*/  IADD3 R2, PT, PT, -R6, RZ, RZ ;  /* 0x000000ff06027210 */ /* 0x000fc80007ffe1ff */
[----:B------:R-:W-:Y:S01]  /*1570*/  @!P1 SHF.R.U32.HI R12, RZ, R3, R12 ;  /* 0x00000003ff0c9219 */ /* 0x000fe2000001160c */
[----:B------:R-:W-:-:S03]  /*1580*/  IMAD R2, R9, R2, R5 ;  /* 0x0000000209027224 */ /* 0x000fc600078e0205 */
[----:B------:R-:W-:-:S05]  /*1590*/  @!P1 SEL R3, R63, R12, !P0 ;  /* 0x0000000c3f039207 */ /* 0x000fca0004000000 */
[--C-:B------:R-:W-:Y:S02]  /*15a0*/  @!P1 IMAD.IADD R6, R6, 0x1, -R3.reuse ;  /* 0x0000000106069824 */ /* 0x100fe400078e0a03 */
[----:B------:R-:W-:Y:S01]  /*15b0*/  @!P1 IMAD R3, R2, R13, R3 ;  /* 0x0000000d02039224 */ /* 0x000fe200078e0203 */
[----:B------:R-:W-:Y:S01]  /*15c0*/  IADD3 R2, PT, PT, -R63, RZ, RZ ;  /* 0x000000ff3f027210 */ /* 0x000fe20007ffe1ff */
[----:B------:R-:W-:Y:S02]  /*15d0*/  @!P1 IMAD R5, R6, R9, R63 ;  /* 0x0000000906059224 */ /* 0x000fe400078e023f */
[----:B------:R-:W-:Y:S02]  /*15e0*/  @!P1 IMAD.MOV.U32 R63, RZ, RZ, R3 ;  /* 0x000000ffff3f9224 */ /* 0x000fe400078e0003 */
[----:B------:R-:W-:Y:S02]  /*15f0*/  IMAD R2, R14, R2, R11 ;  /* 0x000000020e027224 */ /* 0x000fe400078e020b */
[----:B------:R-:W-:-:S02]  /*1600*/  IMAD R69, R5, R4, R7 ;  /* 0x0000000405457224 */ /* 0x000fc400078e0207 */
[----:B------:R-:W-:Y:S02]  /*1610*/  IMAD R63, R63, R14, R2 ;  /* 0x0000000e3f3f7224 */ /* 0x000fe400078e0202 */
.L_x_19:
[----:B------:R-:W-:Y:S05]  /*1620*/  BRA.U UP3, `(.L_x_20) ;  /* 0x0000000103407547 */ /* 0x000fea000b800000 */
[----:B------:R-:W1:Y:S08]  /*1630*/  LDC.64 R2, c[0x0][0xb18] ;  /* 0x0002c600ff027b82 */ /* 0x000e700000000a00 */
[----:B------:R-:W2:Y:S08]  /*1640*/  LDC.64 R4, c[0x0][0xb10] ;  /* 0x0002c400ff047b82 */ /* 0x000eb00000000a00 */
[----:B------:R-:W3:Y:S08]  /*1650*/  LDC R6, c[0x0][0xb20] ;  /* 0x0002c800ff067b82 */ /* 0x000ef00000000800 */
[----:B------:R-:W4:Y:S01]  /*1660*/  LDC R12, c[0x0][0xb0c] ;  /* 0x0002c300ff0c7b82 */ /* 0x000f220000000800 */
[----:B-1----:R-:W-:Y:S01]  /*1670*/  IMAD.HI.U32 R3, R69, R3, RZ ;  /* 0x0000000345037227 */ /* 0x002fe200078e00ff */
[----:B------:R-:W-:-:S03]  /*1680*/  ISETP.NE.AND P0, PT, R2, 0x1, PT ;  /* 0x000000010200780c */ /* 0x000fc60003f05270 */
[----:B--2---:R-:W-:-:S05]  /*1690*/  IMAD.HI.U32 R4, R63, R4, RZ ;  /* 0x000000043f047227 */ /* 0x004fca00078e00ff */
[----:B------:R-:W-:Y:S02]  /*16a0*/  SHF.R.U32.HI R4, RZ, R5, R4 ;  /* 0x00000005ff047219 */ /* 0x000fe40000011604 */
[----:B---3--:R-:W-:-:S04]  /*16b0*/  SHF.R.U32.HI R6, RZ, R6, R3 ;  /* 0x00000006ff067219 */ /* 0x008fc80000011603 */
[----:B------:R-:W-:Y:S02]  /*16c0*/  SEL R3, R69, R6, !P0 ;  /* 0x0000000645037207 */ /* 0x000fe40004000000 */
[----:B----4-:R-:W-:-:S04]  /*16d0*/  ISETP.NE.AND P1, PT, R12, 0x1, PT ;  /* 0x000000010c00780c */ /* 0x010fc80003f25270 */
[----:B------:R-:W-:-:S05]  /*16e0*/  SEL R6, R63, R4, !P1 ;  /* 0x000000043f067207 */ /* 0x000fca0004800000 */
[----:B------:R-:W-:Y:S02]  /*16f0*/  IMAD.IADD R4, R3, 0x1, -R6 ;  /* 0x0000000103047824 */ /* 0x000fe400078e0a06 */
[----:B------:R-:W-:Y:S02]  /*1700*/  IMAD.IADD R3, R6, 0x1, -R3 ;  /* 0x0000000106037824 */ /* 0x000fe400078e0a03 */
[----:B------:R-:W-:Y:S02]  /*1710*/  IMAD R63, R4, R12, R63 ;  /* 0x0000000c043f7224 */ /* 0x000fe400078e023f */
[----:B------:R-:W-:Y:S02]  /*1720*/  IMAD R69, R3, R2, R69 ;  /* 0x0000000203457224 */ /* 0x000fe400078e0245 */
.L_x_20:
[----:B------:R-:W-:Y:S05]  /*1730*/  BRA.U !UP1, `(.L_x_21) ;  /* 0x00000001090c7547 */ /* 0x000fea000b800000 */
[----:B------:R-:W-:Y:S01]  /*1740*/  UCGABAR_WAIT ;  /* 0x0000000000007dc7 */ /* 0x000fe20008000000 */
[----:B------:R-:W-:Y:S01]  /*1750*/  CCTL.IVALL ;  /* 0x00000000ff00798f */ /* 0x000fe20002000000 */
[----:B------:R-:W-:Y:S05]  /*1760*/  BRA `(.L_x_22) ;  /* 0x0000000000047947 */ /* 0x000fea0003800000 */
.L_x_21:
[----:B------:R-:W-:Y:S06]  /*1770*/  BAR.SYNC.DEFER_BLOCKING 0x0 ;  /* 0x0000000000007b1d */ /* 0x000fec0000010000 */
.L_x_22:
[----:B------:R-:W-:Y:S05]  /*1780*/  BRA.U UP2, `(.L_x_23) ;  /* 0x0000001d021c7547 */ /* 0x000fea000b800000 */
[----:B------:R-:W1:Y:S01]  /*1790*/  LDCU UR15, c[0x0][0x38c] ;  /* 0x00007180ff0f77ac */ /* 0x000e620008000800 */
[----:B------:R-:W2:Y:S01]  /*17a0*/  LDC R9, c[0x0][0x370] ;  /* 0x0000dc00ff097b82 */ /* 0x000ea20000000800 */
[C---:B------:R-:W-:Y:S01]  /*17b0*/  IMAD.SHL.U32 R17, R11.reuse, 0x10, RZ ;  /* 0x000000100b117824 */ /* 0x040fe200078e00ff */
[----:B------:R-:W-:Y:S01]  /*17c0*/  PLOP3.LUT P1, PT, PT, PT, UP5, 0x80, 0x8 ;  /* 0x000000000008781c */ /* 0x000fe20003f2f058 */
[----:B------:R-:W-:Y:S01]  /*17d0*/  HFMA2 R15, -RZ, RZ, 0, 5.9604644775390625e-08 ;  /* 0x00000001ff0f7431 */ /* 0x000fe200000001ff */
[----:B------:R-:W-:Y:S01]  /*17e0*/  UISETP.NE.AND UP1, UPT, UR10, URZ, UPT ;  /* 0x000000ff0a00728c */ /* 0x000fe2000bf25270 */
[----:B------:R-:W-:Y:S01]  /*17f0*/  HFMA2 R12, -RZ, RZ, 0, 0 ;  /* 0x00000000ff0c7431 */ /* 0x000fe200000001ff */
[----:B------:R-:W-:Y:S01]  /*1800*/  ISETP.NE.AND P4, PT, R10, RZ, P5 ;  /* 0x000000ff0a00720c */ /* 0x000fe20002f85270 */
[----:B------:R-:W-:Y:S01]  /*1810*/  IMAD.SHL.U32 R16, R11, 0x40, RZ ;  /* 0x000000400b107824 */ /* 0x000fe200078e00ff */
[----:B------:R-:W3:Y:S01]  /*1820*/  LDC R0, c[0x0][0x374] ;  /* 0x0000dd00ff007b82 */ /* 0x000ee20000000800 */
[----:B------:R-:W-:Y:S01]  /*1830*/  PLOP3.LUT P1, PT, P1, PT, PT, 0x8, 0x80 ;  /* 0x000000000080781c */ /* 0x000fe20000f2e170 */
[----:B------:R-:W-:Y:S01]  /*1840*/  IMAD.MOV.U32 R14, RZ, RZ, RZ ;  /* 0x000000ffff0e7224 */ /* 0x000fe200078e00ff */
[----:B------:R-:W-:Y:S01]  /*1850*/  MOV R8, 0x1 ;  /* 0x0000000100087802 */ /* 0x000fe20000000f00 */
[----:B------:R-:W-:Y:S01]  /*1860*/  IMAD.MOV.U32 R10, RZ, RZ, RZ ;  /* 0x000000ffff0a7224 */ /* 0x000fe200078e00ff */
[----:B------:R-:W-:Y:S01]  /*1870*/  LOP3.LUT R17, R17, 0x10, RZ, 0xc0, !PT ;  /* 0x0000001011117812 */ /* 0x000fe200078ec0ff */
[----:B------:R-:W4:Y:S01]  /*1880*/  LDCU.64 UR24, c[0x0][0x348] ;  /* 0x00006900ff1877ac */ /* 0x000f220008000a00 */
[----:B-1----:R-:W-:-:S02]  /*1890*/  UIADD3 UR4, UPT, UPT, UR15, 0x3f, URZ ;  /* 0x0000003f0f047890 */ /* 0x002fc4000fffe0ff */
[----:B------:R-:W-:Y:S02]  /*18a0*/  USEL UR7, UR7, 0x2, UP1 ;  /* 0x0000000207077887 */ /* 0x000fe40008800000 */
[----:B------:R-:W-:Y:S01]  /*18b0*/  USHF.R.S32.HI UR22, URZ, 0x1f, UR4 ;  /* 0x0000001fff167899 */ /* 0x000fe20008011404 */
[----:B------:R-:W-:-:S03]  /*18c0*/  UMOV UR13, URZ ;  /* 0x000000ff000d7c82 */ /* 0x000fc60008000000 */
[----:B------:R-:W-:Y:S02]  /*18d0*/  ULEA.HI UR22, UR22, UR4, URZ, 0x6 ;  /* 0x0000000416167291 */ /* 0x000fe4000f8f30ff */
[----:B------:R-:W-:Y:S02]  /*18e0*/  UIADD3 UR4, UPT, UPT, UR15, -0x1, URZ ;  /* 0xffffffff0f047890 */ /* 0x000fe4000fffe0ff */
[----:B------:R-:W-:Y:S02]  /*18f0*/  USHF.R.S32.HI UR22, URZ, 0x6, UR22 ;  /* 0x00000006ff167899 */ /* 0x000fe40008011416 */
[----:B------:R-:W-:Y:S02]  /*1900*/  UISETP.GE.U32.AND UP2, UPT, UR4, -0x7f, UPT ;  /* 0xffffff810400788c */ /* 0x000fe4000bf46070 */
[----:B------:R-:W-:Y:S02]  /*1910*/  UISETP.LT.U32.AND UP0, UPT, UR22, 0x15, UPT ;  /* 0x000000151600788c */ /* 0x000fe4000bf01070 */
[----:B------:R-:W-:-:S02]  /*1920*/  UIADD3 UR15, UPT, UPT, UR15, 0x7e, URZ ;  /* 0x0000007e0f0f7890 */ /* 0x000fc4000fffe0ff */
[----:B------:R-:W-:-:S04]  /*1930*/  USEL UR21, UR22, 0x15, UP0 ;  /* 0x0000001516157887 */ /* 0x000fc80008000000 */
[----:B------:R-:W-:Y:S02]  /*1940*/  UIADD3 UR6, UPT, UPT, UR21, -0x1, URZ ;  /* 0xffffffff15067890 */ /* 0x000fe4000fffe0ff */
[----:B------:R-:W-:Y:S02]  /*1950*/  @UP2 UIADD3 UR6, UPT, UPT, UR21, URZ, URZ ;  /* 0x000000ff15062290 */ /* 0x000fe4000fffe0ff */
[----:B------:R-:W-:Y:S02]  /*1960*/  UIADD3 UR14, UPT, UPT, UR22, -UR21, URZ ;  /* 0x80000015160e7290 */ /* 0x000fe4000fffe0ff */
[----:B------:R-:W-:Y:S02]  /*1970*/  UIADD3 UR5, UPT, UPT, UR6, 0x1, URZ ;  /* 0x0000000106057890 */ /* 0x000fe4000fffe0ff */
[----:B--2-4-:R-:W-:-:S12]  /*1980*/  UIADD3 UR6, UPT, UPT, -UR6, URZ, URZ ;  /* 0x000000ff06067290 */ /* 0x014fd8000fffe1ff */
.L_x_43:
[----:B------:R-:W-:Y:S01]  /*1990*/  UISETP.NE.AND UP0, UPT, UR37, URZ, UPT ;  /* 0x000000ff2500728c */ /* 0x000fe2000bf05270 */
[----:B------:R-:W1:Y:S08]  /*19a0*/  S2UR UR37, SR_CgaCtaId ;  /* 0x00000000002579c3 */ /* 0x000e700000008800 */
[----:B------:R-:W-:Y:S05]  /*19b0*/  BRA.U UP0, `(.L_x_24) ;  /* 0x0000000100347547 */ /* 0x000fea000b800000 */
[----:B------:R-:W2:Y:S01]  /*19c0*/  S2R R2, SR_CgaCtaId ;  /* 0x0000000000027919 */ /* 0x000ea20000008800 */
[----:B------:R-:W-:-:S04]  /*19d0*/  MOV R3, 0x400 ;  /* 0x0000040000037802 */ /* 0x000fc80000000f00 */
[----:B--2---:R-:W-:Y:S02]  /*19e0*/  LEA R3, R2, R3, 0x18 ;  /* 0x0000000302037211 */ /* 0x004fe400078ec0ff */
[----:B------:R-:W-:-:S03]  /*19f0*/  SHF.L.U32 R2, R8, 0x1f, RZ ;  /* 0x0000001f08027819 */ /* 0x000fc600000006ff */
[----:B------:R-:W-:-:S04]  /*1a00*/  IMAD R3, R10, 0x8, R3 ;  /* 0x000000080a037824 */ /* 0x000fc800078e0203 */
[----:B------:R-:W2:Y:S02]  /*1a10*/  SYNCS.PHASECHK.TRANS64.TRYWAIT P0, [R3+URZ+0x1f0], R2 ;  /* 0x0001f002030075a7 */ /* 0x000ea400080011ff */
[----:B--2---:R-:W-:Y:S05]  /*1a20*/  @!P0 BRA `(.L_x_25) ;  /* 0x0000005800388947 */ /* 0x004fea0003800000 */
.L_x_138:
[----:B------:R-:W-:Y:S01]  /*1a30*/  VIADD R10, R10, 0x1 ;  /* 0x000000010a0a7836 */ /* 0x000fe20000000000 */
[----:B------:R2:W-:Y:S04]  /*1a40*/  SYNCS.ARRIVE.TRANS64.A1T0 RZ, [R3+URZ+0x1e0], RZ ;  /* 0x0001e0ff03ff79a7 */ /* 0x0005e800081000ff */
[----:B------:R-:W-:-:S04]  /*1a50*/  ISETP.NE.AND P0, PT, R10, 0x2, PT ;  /* 0x000000020a00780c */ /* 0x000fc80003f05270 */
[----:B------:R-:W-:Y:S02]  /*1a60*/  SEL R10, R10, RZ, P0 ;  /* 0x000000ff0a0a7207 */ /* 0x000fe40000000000 */
[----:B--2---:R-:W-:-:S04]  /*1a70*/  SEL R3, RZ, 0x1, P0 ;  /* 0x00000001ff037807 */ /* 0x004fc80000000000 */
[----:B------:R-:W-:-:S07]  /*1a80*/  LOP3.LUT R8, R8, R3, RZ, 0x3c, !PT ;  /* 0x0000000308087212 */ /* 0x000fce00078e3cff */
.L_x_24:
[----:B------:R-:W-:Y:S01]  /*1a90*/  UMOV UR4, 0x400 ;  /* 0x0000040000047882 */ /* 0x000fe20000000000 */
[----:B------:R-:W-:Y:S01]  /*1aa0*/  LEA.HI R3, R63, R63, RZ, 0x1 ;  /* 0x0000003f3f037211 */ /* 0x000fe200078f08ff */
[----:B-1----:R-:W-:Y:S01]  /*1ab0*/  ULEA UR4, UR37, UR4, 0x18 ;  /* 0x0000000425047291 */ /* 0x002fe2000f8ec0ff */
[----:B------:R-:W-:Y:S01]  /*1ac0*/  SHF.L.U32 R2, R15, 0x1f, RZ ;  /* 0x0000001f0f027819 */ /* 0x000fe200000006ff */
[----:B------:R-:W-:Y:S01]  /*1ad0*/  UISETP.GE.U32.AND UP0, UPT, UR15, 0x7f, UPT ;  /* 0x0000007f0f00788c */ /* 0x000fe2000bf06070 */
[----:B------:R-:W-:Y:S01]  /*1ae0*/  R2UR UR35, R16 ;  /* 0x00000000102372ca */ /* 0x000fe200000e0000 */
[----:B------:R-:W-:Y:S01]  /*1af0*/  ULEA UR8, UR13, UR4, 0x3 ;  /* 0x000000040d087291 */ /* 0x000fe2000f8e18ff */
[----:B------:R-:W-:Y:S01]  /*1b00*/  IMAD.SHL.U32 R3, R3, 0x40, RZ ;  /* 0x0000004003037824 */ /* 0x000fe200078e00ff */
[----:B------:R-:W-:Y:S01]  /*1b10*/  R2UR UR11, R17 ;  /* 0x00000000110b72ca */ /* 0x000fe200000e0000 */
[----:B------:R-:W-:-:S03]  /*1b20*/  UMOV UR23, URZ ;  /* 0x000000ff00177c82 */ /* 0x000fc60008000000 */
[----:B------:R-:W-:-:S03]  /*1b30*/  LOP3.LUT R3, R3, 0xffffff80, RZ, 0xc0, !PT ;  /* 0xffffff8003037812 */ /* 0x000fc600078ec0ff */
[----:B------:R1:W2:Y:S01]  /*1b40*/  SYNCS.PHASECHK.TRANS64.TRYWAIT P0, [UR8+0xa8], R2 ;  /* 0x0000a802ff0075a7 */ /* 0x0002a20008001108 */
[----:B------:R-:W-:Y:S02]  /*1b50*/  R2UR UR9, R3 ;  /* 0x00000000030972ca */ /* 0x000fe400000e0000 */
[----:B------:R-:W-:-:S11]  /*1b60*/  R2UR UR8, R69 ;  /* 0x00000000450872ca */ /* 0x000fd600000e0000 */
[----:B------:R-:W-:Y:S02]  /*1b70*/  ULOP3.LUT UR35, UR9, 0x40, UR35, 0xf8, !UPT ;  /* 0x0000004009237892 */ /* 0x000fe4000f8ef823 */
[----:B------:R-:W-:Y:S01]  /*1b80*/  ULEA UR11, UR8, UR11, 0x5 ;  /* 0x0000000b080b7291 */ /* 0x000fe2000f8e28ff */
[----:B------:R-:W-:Y:S11]  /*1b90*/  BRA.U !UP0, `(.L_x_26) ;  /* 0x0000000108c07547 */ /* 0x000ff6000b800000 */
[----:B------:R-:W-:Y:S01]  /*1ba0*/  UMOV UR16, UR6 ;  /* 0x0000000600107c82 */ /* 0x000fe20008000000 */
[----:B------:R-:W-:Y:S01]  /*1bb0*/  UMOV UR17, UR13 ;  /* 0x0000000d00117c82 */ /* 0x000fe20008000000 */
[----:B------:R-:W-:-:S05]  /*1bc0*/  UMOV UR34, URZ ;  /* 0x000000ff00227c82 */ /* 0x000fca0008000000 */
.L_x_32:
[----:B------:R-:W-:Y:S01]  /*1bd0*/  ULEA UR33, UR17, UR4, 0x3 ;  /* 0x0000000411217291 */ /* 0x000fe2000f8e18ff */
[----:B------:R-:W-:Y:S01]  /*1be0*/  @P5 MOV R3, 0x5000 ;  /* 0x0000500000035802 */ /* 0x000fe20000000f00 */
[----:B-12-4-:R-:W-:Y:S10]  /*1bf0*/  @P0 BRA `(.L_x_27) ;  /* 0x00000000000c0947 */ /* 0x016ff40003800000 */
[----:B------:R-:W-:-:S04]  /*1c00*/  SHF.L.U32 R5, R15, 0x1f, RZ ;  /* 0x0000001f0f057819 */ /* 0x000fc800000006ff */
[----:B------:R-:W2:Y:S02]  /*1c10*/  SYNCS.PHASECHK.TRANS64.TRYWAIT P0, [UR33+0xa8], R5 ;  /* 0x0000a805ff0075a7 */ /* 0x000ea40008001121 */
[----:B--2---:R-:W-:Y:S05]  /*1c20*/  @!P0 BRA `(.L_x_28) ;  /* 0x0000005400cc8947 */ /* 0x004fea0003800000 */
.L_x_27:
[----:B------:R2:W-:Y:S01]  /*1c30*/  @P5 SYNCS.ARRIVE.TRANS64 RZ, [UR33], R3 ;  /* 0x00000003ffff59a7 */ /* 0x0005e20008000021 */
[----:B------:R-:W-:Y:S02]  /*1c40*/  ULOP3.LUT UR8, UR7, 0x2, URZ, 0xfc, !UPT ;  /* 0x0000000207087892 */ /* 0x000fe4000f8efcff */
[----:B------:R-:W-:Y:S02]  /*1c50*/  UIADD3 UR16, UPT, UPT, UR16, 0x1, URZ ;  /* 0x0000000110107890 */ /* 0x000fe4000fffe0ff */
[----:B------:R-:W-:Y:S02]  /*1c60*/  UISETP.NE.AND UP0, UPT, UR8, 0x2, UPT ;  /* 0x000000020800788c */ /* 0x000fe4000bf05270 */
[----:B------:R-:W-:-:S07]  /*1c70*/  UISETP.NE.AND UP2, UPT, UR16, 0x1, UPT ;  /* 0x000000011000788c */ /* 0x000fce000bf45270 */
[----:B------:R-:W-:Y:S05]  /*1c80*/  BRA.U UP0, `(.L_x_29) ;  /* 0x0000000100047547 */ /* 0x000fea000b800000 */
[----:B------:R-:W-:Y:S05]  /*1c90*/  BPT.TRAP 0x1 ;  /* 0x000000040000795c */ /* 0x000fea0000300000 */
.L_x_29:
[----:B------:R-:W-:Y:S04]  /*1ca0*/  BSSY.RECONVERGENT B0, `(.L_x_30) ;  /* 0x0000003000007945 */ /* 0x000fe80003800200 */
[----:B------:R-:W-:Y:S05]  /*1cb0*/  @!P4 BRA `(.L_x_31) ;  /* 0x000000000004c947 */ /* 0x000fea0003800000 */
[----:B------:R-:W-:Y:S05]  /*1cc0*/  BPT.TRAP 0x1 ;  /* 0x000000040000795c */ /* 0x000fea0000300000 */
.L_x_31:
[----:B------:R-:W-:Y:S05]  /*1cd0*/  BSYNC.RECONVERGENT B0 ;  /* 0x0000000000007941 */ /* 0x000fea0003800200 */
.L_x_30:
[----:B------:R-:W-:Y:S02]  /*1ce0*/  UIADD3 UR13, UPT, UPT, UR17, 0x1, URZ ;  /* 0x00000001110d7890 */ /* 0x000fe4000fffe0ff */
[----:B------:R-:W-:Y:S02]  /*1cf0*/  ULEA UR32, UR17, UR4, 0xd ;  /* 0x0000000411207291 */ /* 0x000fe4000f8e68ff */
[----:B------:R-:W-:Y:S02]  /*1d00*/  UISETP.NE.AND UP0, UPT, UR13, 0x15, UPT ;  /* 0x000000150d00788c */ /* 0x000fe4000bf05270 */
[----:B------:R-:W-:Y:S02]  /*1d10*/  UIADD3 UR28, UP1, UPT, UR24, 0x80, URZ ;  /* 0x00000080181c7890 */ /* 0x000fe4000ff3e0ff */
[----:B------:R-:W-:Y:S02]  /*1d20*/  USEL UR9, URZ, 0x1, UP0 ;  /* 0x00000001ff097887 */ /* 0x000fe40008000000 */
[----:B------:R-:W-:-:S02]  /*1d30*/  USEL UR13, UR13, URZ, UP0 ;  /* 0x000000ff0d0d7287 */ /* 0x000fc40008000000 */
[----:B------:R-:W-:Y:S02]  /*1d40*/  UIADD3 UR26, UP0, UPT, UR24, 0x180, URZ ;  /* 0x00000180181a7890 */ /* 0x000fe4000ff1e0ff */
[----:B------:R-:W-:Y:S01]  /*1d50*/  ULEA UR8, UR13, UR4, 0x3 ;  /* 0x000000040d087291 */ /* 0x000fe2000f8e18ff */
[----:B------:R-:W-:Y:S01]  /*1d60*/  LOP3.LUT R15, R15, UR9, RZ, 0x3c, !PT ;  /* 0x000000090f0f7c12 */ /* 0x000fe2000f8e3cff */
[----:B------:R-:W-:Y:S02]  /*1d70*/  ULOP3.LUT UR33, UR33, 0xfefffff8, URZ, 0xc0, !UPT ;  /* 0xfefffff821217892 */ /* 0x000fe4000f8ec0ff */
[----:B------:R-:W-:Y:S01]  /*1d80*/  UIADD3.X UR29, UPT, UPT, URZ, UR25, URZ, UP1, !UPT ;  /* 0x00000019ff1d7290 */ /* 0x000fe20008ffe4ff */
[----:B-1----:R-:W-:Y:S01]  /*1d90*/  SHF.L.U32 R2, R15, 0x1f, RZ ;  /* 0x0000001f0f027819 */ /* 0x002fe200000006ff */
[----:B------:R-:W-:Y:S02]  /*1da0*/  UIADD3 UR32, UPT, UPT, UR32, 0x2600, URZ ;  /* 0x0000260020207890 */ /* 0x000fe4000fffe0ff */
[----:B------:R-:W-:Y:S01]  /*1db0*/  UIADD3.X UR27, UPT, UPT, URZ, UR25, URZ, UP0, !UPT ;  /* 0x00000019ff1b7290 */ /* 0x000fe200087fe4ff */
[----:B------:R4:W1:Y:S01]  /*1dc0*/  SYNCS.PHASECHK.TRANS64.TRYWAIT P0, [UR8+0xa8], R2 ;  /* 0x0000a802ff0075a7 */ /* 0x0008620008001108 */
[----:B------:R-:W-:Y:S01]  /*1dd0*/  ULEA UR8, UR17, UR4, 0xb ;  /* 0x0000000411087291 */ /* 0x000fe2000f8e58ff */
[----:B------:R-:W-:Y:S01]  /*1de0*/  UMOV UR18, 0x0 ;  /* 0x0000000000127882 */ /* 0x000fe20000000000 */
[----:B------:R-:W-:-:S02]  /*1df0*/  UMOV UR19, 0x10000000 ;  /* 0x1000000000137882 */ /* 0x000fc40000000000 */
[----:B------:R-:W-:Y:S01]  /*1e00*/  UIADD3 UR8, UPT, UPT, UR8, 0x2c600, URZ ;  /* 0x0002c60008087890 */ /* 0x000fe2000fffe0ff */
[----:B------:R2:W-:Y:S01]  /*1e10*/  UTMALDG.3D.2CTA [UR32], [UR28], desc[UR18] ;  /* 0x000012201c0075b4 */ /* 0x0005e20008211000 */
[----:B------:R-:W-:Y:S01]  /*1e20*/  UMOV UR10, UR34 ;  /* 0x00000022000a7c82 */ /* 0x000fe20008000000 */
[----:B------:R-:W-:Y:S01]  /*1e30*/  UMOV UR12, UR36 ;  /* 0x00000024000c7c82 */ /* 0x000fe20008000000 */
[----:B------:R-:W-:Y:S01]  /*1e40*/  UMOV UR9, UR33 ;  /* 0x0000002100097c82 */ /* 0x000fe20008000000 */
[----:B------:R-:W-:Y:S01]  /*1e50*/  UMOV UR23, UR5 ;  /* 0x0000000500177c82 */ /* 0x000fe20008000000 */
[----:B------:R-:W-:-:S03]  /*1e60*/  UMOV UR17, UR13 ;  /* 0x0000000d00117c82 */ /* 0x000fc60008000000 */
[----:B------:R4:W-:Y:S01]  /*1e70*/  UTMALDG.3D.2CTA [UR8], [UR26], desc[UR18] ;  /* 0x000012081a0075b4 */ /* 0x0009e20008211000 */
[----:B--2---:R-:W-:Y:S01]  /*1e80*/  UIADD3 UR34, UPT, UPT, UR34, 0x40, URZ ;  /* 0x0000004022227890 */ /* 0x004fe2000fffe0ff */
[----:B------:R-:W-:Y:S11]  /*1e90*/  BRA.U UP2, `(.L_x_32) ;  /* 0xfffffffd024c7547 */ /* 0x000ff6000b83ffff */
.L_x_26:
[----:B----4-:R-:W-:Y:S01]  /*1ea0*/  ULEA UR8, UR13, UR4, 0x3 ;  /* 0x000000040d087291 */ /* 0x010fe2000f8e18ff */
[----:B-1----:R-:W-:Y:S01]  /*1eb0*/  SHF.L.U32 R2, R15, 0x1f, RZ ;  /* 0x0000001f0f027819 */ /* 0x002fe200000006ff */
[----:B------:R-:W-:Y:S01]  /*1ec0*/  @!P1 SYNCS.ARRIVE.TRANS64.A1T0 RZ, [UR4+0x178], RZ ;  /* 0x000178ffffff99a7 */ /* 0x000fe20008100004 */
[----:B------:R-:W-:-:S06]  /*1ed0*/  UISETP.GT.AND UP0, UPT, UR22, UR21, UPT ;  /* 0x000000151600728c */ /* 0x000fcc000bf04270 */
[----:B--2---:R1:W2:Y:S03]  /*1ee0*/  SYNCS.PHASECHK.TRANS64.TRYWAIT P0, [UR8+0xa8], R2 ;  /* 0x0000a802ff0075a7 */ /* 0x0042a60008001108 */
[----:B------:R-:W-:Y:S05]  /*1ef0*/  BRA.U !UP0, `(.L_x_33) ;  /* 0x0000000108c07547 */ /* 0x000fea000b800000 */
[----:B------:R-:W-:Y:S01]  /*1f00*/  UIADD3 UR26, UPT, UPT, UR14, UR23, URZ ;  /* 0x000000170e1a7290 */ /* 0x000fe2000fffe0ff */
[----:B------:R-:W-:-:S11]  /*1f10*/  UMOV UR27, UR13 ;  /* 0x0000000d001b7c82 */ /* 0x000fd60008000000 */
.L_x_39:
[----:B------:R-:W-:Y:S01]  /*1f20*/  ULEA UR17, UR27, UR4, 0x3 ;  /* 0x000000041b117291 */ /* 0x000fe2000f8e18ff */
[----:B--2---:R-:W-:Y:S01]  /*1f30*/  @P5 MOV R3, 0x5000 ;  /* 0x0000500000035802 */ /* 0x004fe20000000f00 */
[----:B-12---:R-:W-:Y:S10]  /*1f40*/  @P0 BRA `(.L_x_34) ;  /* 0x00000000000c0947 */ /* 0x006ff40003800000 */
[----:B------:R-:W-:-:S04]  /*1f50*/  SHF.L.U32 R5, R15, 0x1f, RZ ;  /* 0x0000001f0f057819 */ /* 0x000fc800000006ff */
[----:B------:R-:W2:Y:S02]  /*1f60*/  SYNCS.PHASECHK.TRANS64.TRYWAIT P0, [UR17+0xa8], R5 ;  /* 0x0000a805ff0075a7 */ /* 0x000ea40008001111 */
[----:B--2---:R-:W-:Y:S05]  /*1f70*/  @!P0 BRA `(.L_x_35) ;  /* 0x0000005400108947 */ /* 0x004fea0003800000 */
.L_x_34:
[----:B------:R2:W-:Y:S01]  /*1f80*/  @P5 SYNCS.ARRIVE.TRANS64 RZ, [UR17], R3 ;  /* 0x00000003ffff59a7 */ /* 0x0005e20008000011 */
[----:B------:R-:W-:-:S04]  /*1f90*/  ULOP3.LUT UR8, UR7, 0x2, URZ, 0xfc, !UPT ;  /* 0x0000000207087892 */ /* 0x000fc8000f8efcff */
[----:B------:R-:W-:-:S09]  /*1fa0*/  UISETP.NE.AND UP0, UPT, UR8, 0x2, UPT ;  /* 0x000000020800788c */ /* 0x000fd2000bf05270 */
[----:B------:R-:W-:Y:S05]  /*1fb0*/  BRA.U UP0, `(.L_x_36) ;  /* 0x0000000100047547 */ /* 0x000fea000b800000 */
[----:B------:R-:W-:Y:S05]  /*1fc0*/  BPT.TRAP 0x1 ;  /* 0x000000040000795c */ /* 0x000fea0000300000 */
.L_x_36:
[----:B------:R-:W-:Y:S04]  /*1fd0*/  BSSY.RECONVERGENT B0, `(.L_x_37) ;  /* 0x0000003000007945 */ /* 0x000fe80003800200 */
[----:B------:R-:W-:Y:S05]  /*1fe0*/  @!P4 BRA `(.L_x_38) ;  /* 0x000000000004c947 */ /* 0x000fea0003800000 */
[----:B------:R-:W-:Y:S05]  /*1ff0*/  BPT.TRAP 0x1 ;  /* 0x000000040000795c */ /* 0x000fea0000300000 */
.L_x_38:
[----:B------:R-:W-:Y:S05]  /*2000*/  BSYNC.RECONVERGENT B0 ;  /* 0x0000000000007941 */ /* 0x000fea0003800200 */
.L_x_37:
        /* <DEDUP_REMOVED lines=9> */
[----:B------:R-:W-:Y:S02]  /*20a0*/  USHF.L.U32 UR18, UR23, 0x6, URZ ;  /* 0x0000000617127899 */ /* 0x000fe400080006ff */
[----:B------:R-:W-:Y:S01]  /*20b0*/  ULOP3.LUT UR17, UR17, 0xfefffff8, URZ, 0xc0, !UPT ;  /* 0xfefffff811117892 */ /* 0x000fe2000f8ec0ff */
[----:B-1----:R-:W-:Y:S01]  /*20c0*/  SHF.L.U32 R2, R15, 0x1f, RZ ;  /* 0x0000001f0f027819 */ /* 0x002fe200000006ff */
[----:B------:R-:W-:Y:S02]  /*20d0*/  UIADD3 UR16, UPT, UPT, UR16, 0x2600, URZ ;  /* 0x0000260010107890 */ /* 0x000fe4000fffe0ff */
[----:B------:R-:W-:Y:S01]  /*20e0*/  UIADD3.X UR33, UPT, UPT, URZ, UR25, URZ, UP1, !UPT ;  /* 0x00000019ff217290 */ /* 0x000fe20008ffe4ff */
[----:B------:R4:W1:Y:S01]  /*20f0*/  SYNCS.PHASECHK.TRANS64.TRYWAIT P0, [UR8+0xa8], R2 ;  /* 0x0000a802ff0075a7 */ /* 0x0008620008001108 */
[----:B------:R-:W-:-:S02]  /*2100*/  ULEA UR8, UR27, UR4, 0xb ;  /* 0x000000041b087291 */ /* 0x000fc4000f8e58ff */
[----:B------:R-:W-:Y:S02]  /*2110*/  UIADD3.X UR31, UPT, UPT, URZ, UR25, URZ, UP0, !UPT ;  /* 0x00000019ff1f7290 */ /* 0x000fe400087fe4ff */
[----:B------:R-:W-:Y:S01]  /*2120*/  UIADD3 UR8, UPT, UPT, UR8, 0x2c600, URZ ;  /* 0x0002c60008087890 */ /* 0x000fe2000fffe0ff */
[----:B------:R-:W-:Y:S01]  /*2130*/  UMOV UR28, 0x0 ;  /* 0x00000000001c7882 */ /* 0x000fe20000000000 */
[----:B------:R-:W-:Y:S01]  /*2140*/  UMOV UR29, 0x10000000 ;  /* 0x10000000001d7882 */ /* 0x000fe20000000000 */
[----:B------:R-:W-:Y:S01]  /*2150*/  UMOV UR19, UR35 ;  /* 0x0000002300137c82 */ /* 0x000fe20008000000 */
[----:B------:R-:W-:Y:S01]  /*2160*/  UMOV UR20, UR36 ;  /* 0x0000002400147c82 */ /* 0x000fe20008000000 */
[----:B------:R-:W-:Y:S01]  /*2170*/  UMOV UR12, UR36 ;  /* 0x00000024000c7c82 */ /* 0x000fe20008000000 */
[----:B------:R-:W-:Y:S01]  /*2180*/  UMOV UR9, UR17 ;  /* 0x0000001100097c82 */ /* 0x000fe20008000000 */
[----:B------:R-:W-:Y:S01]  /*2190*/  UMOV UR10, UR18 ;  /* 0x00000012000a7c82 */ /* 0x000fe20008000000 */
[----:B------:R4:W-:Y:S01]  /*21a0*/  UTMALDG.3D.2CTA [UR16], [UR32], desc[UR28] ;  /* 0x00001c10200075b4 */ /* 0x0009e20008211000 */
[----:B------:R-:W-:Y:S01]  /*21b0*/  UIADD3 UR23, UPT, UPT, UR23, 0x1, URZ ;  /* 0x0000000117177890 */ /* 0x000fe2000fffe0ff */
[----:B------:R-:W-:-:S03]  /*21c0*/  UMOV UR27, UR13 ;  /* 0x0000000d001b7c82 */ /* 0x000fc60008000000 */
[----:B------:R-:W-:Y:S01]  /*21d0*/  UISETP.NE.AND UP0, UPT, UR23, UR26, UPT ;  /* 0x0000001a1700728c */ /* 0x000fe2000bf05270 */
[----:B------:R4:W-:Y:S08]  /*21e0*/  UTMALDG.3D.2CTA [UR8], [UR30], desc[UR28] ;  /* 0x00001c081e0075b4 */ /* 0x0009f00008211000 */
[----:B----4-:R-:W-:Y:S05]  /*21f0*/  BRA.U UP0, `(.L_x_39) ;  /* 0xfffffffd00487547 */ /* 0x010fea000b83ffff */
.L_x_33:
[----:B-1----:R-:W-:Y:S01]  /*2200*/  LEA R2, R14, UR4, 0x3 ;  /* 0x000000040e027c11 */ /* 0x002fe2000f8e18ff */
[----:B------:R-:W-:Y:S01]  /*2210*/  NOP ;  /* 0x0000000000007918 */ /* 0x000fe20000000000 */
[----:B--2---:R-:W-:Y:S02]  /*2220*/  SHF.L.U32 R3, R12, 0x1f, RZ ;  /* 0x0000001f0c037819 */ /* 0x004fe400000006ff */
[----:B------:R-:W-:Y:S02]  /*2230*/  LEA R4, R14, UR4, 0x4 ;  /* 0x000000040e047c11 */ /* 0x000fe4000f8e20ff */
[----:B------:R-:W1:Y:S02]  /*2240*/  SYNCS.PHASECHK.TRANS64.TRYWAIT P0, [R2+URZ+0x180], R3 ;  /* 0x00018003020075a7 */ /* 0x000e6400080011ff */
[----:B-1----:R-:W-:Y:S05]  /*2250*/  @!P0 BRA `(.L_x_40) ;  /* 0x0000005000708947 */ /* 0x002fea0003800000 */
.L_x_141:
[----:B------:R-:W2:Y:S01]  /*2260*/  LDS.128 R4, [R4+0x210] ;  /* 0x0002100004047984 */ /* 0x000ea20000000c00 */
[----:B------:R-:W-:Y:S01]  /*2270*/  ISETP.GE.AND P0, PT, R26, 0x1, PT ;  /* 0x000000011a00780c */ /* 0x000fe20003f06270 */
[----:B-1----:R-:W-:Y:S01]  /*2280*/  VIADD R2, R2, 0x190 ;  /* 0x0000019002027836 */ /* 0x002fe20000000000 */
[----:B------:R-:W-:Y:S01]  /*2290*/  @!PT LDS RZ, [RZ] ;  /* 0x00000000fffff984 */ /* 0x000fe20000000800 */
[----:B------:R-:W-:Y:S01]  /*22a0*/  @!PT LDS RZ, [RZ] ;  /* 0x00000000fffff984 */ /* 0x000fe20000000800 */
[----:B------:R-:W-:Y:S01]  /*22b0*/  @!PT LDS RZ, [RZ] ;  /* 0x00000000fffff984 */ /* 0x000fe20000000800 */
[----:B------:R-:W-:Y:S01]  /*22c0*/  @!PT LDS RZ, [RZ] ;  /* 0x00000000fffff984 */ /* 0x000fe20000000800 */
[----:B------:R1:W-:Y:S06]  /*22d0*/  MEMBAR.ALL.CTA ;  /* 0x0000000000007992 */ /* 0x0003ec0000008000 */
[----:B-1----:R-:W1:Y:S01]  /*22e0*/  FENCE.VIEW.ASYNC.S ;  /* 0x00000000000073c6 */ /* 0x002e620000000000 */
[----:B------:R-:W-:-:S04]  /*22f0*/  PRMT R2, RZ, 0x654, R2 ;  /* 0x00000654ff027816 */ /* 0x000fc80000000002 */
[----:B-1----:R1:W-:Y:S01]  /*2300*/  SYNCS.ARRIVE.TRANS64.RED.A1T0 RZ, [R2+URZ], RZ ;  /* 0x000000ff02ff79a7 */ /* 0x0023e200081004ff */
[----:B--2---:R-:W-:-:S13]  /*2310*/  LOP3.LUT P2, RZ, R6, 0x1, RZ, 0xc0, !PT ;  /* 0x0000000106ff7812 */ /* 0x004fda000784c0ff */
[----:B------:R-:W-:Y:S01]  /*2320*/  @P2 SHF.R.U32.HI R3, RZ, 0x10, R5 ;  /* 0x00000010ff032819 */ /* 0x000fe20000011605 */
[----:B------:R-:W-:Y:S01]  /*2330*/  VOTEU.ANY UP0, P2 ;  /* 0x0000000000ff7886 */ /* 0x000fe20001000100 */
[----:B------:R-:W-:Y:S02]  /*2340*/  @P2 MOV R13, R4 ;  /* 0x00000004000d2202 */ /* 0x000fe40000000f00 */
[----:B------:R-:W-:Y:S02]  /*2350*/  @P2 R2UR.BROADCAST UR8, R3 ;  /* 0x00000000030822ca */ /* 0x000fe400008e0000 */
[----:B------:R-:W-:-:S11]  /*2360*/  @P2 LOP3.LUT R11, R5, 0xffff, RZ, 0xc0, !PT ;  /* 0x0000ffff050b2812 */ /* 0x000fd600078ec0ff */
[----:B------:R-:W-:Y:S01]  /*2370*/  @UP0 UMOV UR36, UR8 ;  /* 0x0000000800240c82 */ /* 0x000fe20008000000 */
[----:B-1----:R-:W-:Y:S05]  /*2380*/  @!P0 BRA `(.L_x_41) ;  /* 0x0000000000b88947 */ /* 0x002fea0003800000 */
[----:B------:R-:W3:Y:S01]  /*2390*/  LDC.64 R4, c[0x0][0xb18] ;  /* 0x0002c600ff047b82 */ /* 0x000ee20000000a00 */
[----:B------:R-:W-:-:S07]  /*23a0*/  ISETP.NE.AND P3, PT, R26, 0x1, PT ;  /* 0x000000011a00780c */ /* 0x000fce0003f65270 */
[----:B------:R-:W1:Y:S08]  /*23b0*/  LDC.64 R6, c[0x0][0xb10] ;  /* 0x0002c400ff067b82 */ /* 0x000e700000000a00 */
[----:B------:R-:W2:Y:S08]  /*23c0*/  LDC R18, c[0x0][0xb20] ;  /* 0x0002c800ff127b82 */ /* 0x000eb00000000800 */
[----:B------:R-:W4:Y:S01]  /*23d0*/  LDC R20, c[0x0][0xb0c] ;  /* 0x0002c300ff147b82 */ /* 0x000f220000000800 */
[----:B---3--:R-:W-:Y:S01]  /*23e0*/  IMAD.HI.U32 R19, R0, R5, RZ ;  /* 0x0000000500137227 */ /* 0x008fe200078e00ff */
[----:B------:R-:W-:-:S03]  /*23f0*/  ISETP.NE.AND P0, PT, R4, 0x1, PT ;  /* 0x000000010400780c */ /* 0x000fc60003f05270 */
[----:B------:R-:W-:-:S03]  /*2400*/  IMAD.HI.U32 R5, R11, R5, RZ ;  /* 0x000000050b057227 */ /* 0x000fc600078e00ff */
[----:B------:R-:W3:Y:S01]  /*2410*/  LDC.64 R2, c[0x0][0xb28] ;  /* 0x0002ca00ff027b82 */ /* 0x000ee20000000a00 */
[----:B-1----:R-:W-:-:S04]  /*2420*/  IMAD.HI.U32 R22, R9, R6, RZ ;  /* 0x0000000609167227 */ /* 0x002fc800078e00ff */
[----:B------:R-:W-:Y:S01]  /*2430*/  IMAD.HI.U32 R24, R13, R6, RZ ;  /* 0x000000060d187227 */ /* 0x000fe200078e00ff */
[----:B------:R-:W-:Y:S02]  /*2440*/  SHF.R.U32.HI R22, RZ, R7, R22 ;  /* 0x00000007ff167219 */ /* 0x000fe40000011616 */
[-C--:B--2---:R-:W-:Y:S02]  /*2450*/  SHF.R.U32.HI R19, RZ, R18.reuse, R19 ;  /* 0x00000012ff137219 */ /* 0x084fe40000011613 */
[----:B------:R-:W-:Y:S02]  /*2460*/  SHF.R.U32.HI R18, RZ, R18, R5 ;  /* 0x00000012ff127219 */ /* 0x000fe40000011605 */
[----:B------:R-:W-:Y:S02]  /*2470*/  SEL R19, R0, R19, !P0 ;  /* 0x0000001300137207 */ /* 0x000fe40004000000 */
[----:B------:R-:W-:Y:S02]  /*2480*/  SHF.R.U32.HI R24, RZ, R7, R24 ;  /* 0x00000007ff187219 */ /* 0x000fe40000011618 */
[----:B----4-:R-:W-:-:S02]  /*2490*/  ISETP.NE.AND P1, PT, R20, 0x1, PT ;  /* 0x000000011400780c */ /* 0x010fc40003f25270 */
[----:B------:R-:W-:Y:S02]  /*24a0*/  SEL R5, R11, R18, !P0 ;  /* 0x000000120b057207 */ /* 0x000fe40004000000 */
[----:B------:R-:W-:Y:S02]  /*24b0*/  SEL R21, R9, R22, !P1 ;  /* 0x0000001609157207 */ /* 0x000fe40004800000 */
[----:B------:R-:W-:Y:S01]  /*24c0*/  SEL R7, R13, R24, !P1 ;  /* 0x000000180d077207 */ /* 0x000fe20004800000 */
[----:B---3--:R-:W-:-:S04]  /*24d0*/  IMAD.HI.U32 R22, R19, R2, RZ ;  /* 0x0000000213167227 */ /* 0x008fc800078e00ff */
[----:B------:R-:W-:Y:S01]  /*24e0*/  IMAD.HI.U32 R6, R21, R2, RZ ;  /* 0x0000000215067227 */ /* 0x000fe200078e00ff */
[----:B------:R-:W-:-:S04]  /*24f0*/  @P3 SHF.R.U32.HI R19, RZ, R3, R22 ;  /* 0x00000003ff133219 */ /* 0x000fc80000011616 */
        /* <DEDUP_REMOVED lines=8> */
[----:B------:R-:W-:-:S04]  /*2580*/  @!P0 IMAD.HI.U32 R18, R7, R2, RZ ;  /* 0x0000000207128227 */ /* 0x000fc800078e00ff */
[----:B------:R-:W-:Y:S01]  /*2590*/  IMAD.MOV R2, RZ, RZ, -R6 ;  /* 0x000000ffff027224 */ /* 0x000fe200078e0a06 */
[----:B------:R-:W-:-:S03]  /*25a0*/  @!P0 SHF.R.U32.HI R18, RZ, R3, R18 ;  /* 0x00000003ff128219 */ /* 0x000fc60000011612 */
[----:B------:R-:W-:Y:S01]  /*25b0*/  IMAD R2, R26, R2, R5 ;  /* 0x000000021a027224 */ /* 0x000fe200078e0205 */
[----:B------:R-:W-:Y:S02]  /*25c0*/  @!P0 SEL R3, R7, R18, !P3 ;  /* 0x0000001207038207 */ /* 0x000fe40005800000 */
[----:B------:R-:W-:-:S03]  /*25d0*/  IADD3 R18, PT, PT, -R5, RZ, RZ ;  /* 0x000000ff05127210 */ /* 0x000fc60007ffe1ff */
[--C-:B------:R-:W-:Y:S02]  /*25e0*/  @!P0 IMAD.IADD R6, R6, 0x1, -R3.reuse ;  /* 0x0000000106068824 */ /* 0x100fe400078e0a03 */
[----:B------:R-:W-:Y:S01]  /*25f0*/  @!P0 IMAD R3, R2, R21, R3 ;  /* 0x0000001502038224 */ /* 0x000fe200078e0203 */
[----:B------:R-:W-:Y:S01]  /*2600*/  IADD3 R2, PT, PT, -R7, RZ, RZ ;  /* 0x000000ff07027210 */ /* 0x000fe20007ffe1ff */
[----:B------:R-:W-:Y:S02]  /*2610*/  @!P0 IMAD R5, R26, R6, R7 ;  /* 0x000000061a058224 */ /* 0x000fe400078e0207 */
[----:B------:R-:W-:Y:S02]  /*2620*/  IMAD R11, R4, R18, R11 ;  /* 0x00000012040b7224 */ /* 0x000fe400078e020b */
[----:B------:R-:W-:Y:S02]  /*2630*/  @!P0 IMAD.MOV.U32 R7, RZ, RZ, R3 ;  /* 0x000000ffff078224 */ /* 0x000fe400078e0003 */
[----:B------:R-:W-:-:S02]  /*2640*/  IMAD R2, R20, R2, R13 ;  /* 0x0000000214027224 */ /* 0x000fc400078e020d */
[----:B------:R-:W-:Y:S02]  /*2650*/  IMAD R11, R5, R4, R11 ;  /* 0x00000004050b7224 */ /* 0x000fe400078e020b */
[----:B------:R-:W-:Y:S02]  /*2660*/  IMAD R13, R7, R20, R2 ;  /* 0x00000014070d7224 */ /* 0x000fe400078e0202 */
.L_x_41:
[----:B------:R-:W1:Y:S02]  /*2670*/  LDCU UR8, c[0x0][0xb30] ;  /* 0x00016600ff0877ac */ /* 0x000e640008000800 */
[----:B-1----:R-:W-:-:S09]  /*2680*/  UISETP.NE.AND UP0, UPT, UR8, 0x1, UPT ;  /* 0x000000010800788c */ /* 0x002fd2000bf05270 */
[----:B------:R-:W-:Y:S05]  /*2690*/  BRA.U UP0, `(.L_x_42) ;  /* 0x0000000100407547 */ /* 0x000fea000b800000 */
[----:B------:R-:W1:Y:S08]  /*26a0*/  LDC.64 R4, c[0x0][0xb10] ;  /* 0x0002c400ff047b82 */ /* 0x000e700000000a00 */
[----:B------:R-:W2:Y:S08]  /*26b0*/  LDC.64 R2, c[0x0][0xb18] ;  /* 0x0002c600ff027b82 */ /* 0x000eb00000000a00 */
[----:B------:R-:W4:Y:S08]  /*26c0*/  LDC R6, c[0x0][0xb20] ;  /* 0x0002c800ff067b82 */ /* 0x000f300000000800 */
[----:B------:R-:W3:Y:S01]  /*26d0*/  LDC R18, c[0x0][0xb0c] ;  /* 0x0002c300ff127b82 */ /* 0x000ee20000000800 */
[----:B-1----:R-:W-:-:S05]  /*26e0*/  IMAD.HI.U32 R4, R13, R4, RZ ;  /* 0x000000040d047227 */ /* 0x002fca00078e00ff */
[----:B------:R-:W-:Y:S01]  /*26f0*/  SHF.R.U32.HI R4, RZ, R5, R4 ;  /* 0x00000005ff047219 */ /* 0x000fe20000011604 */
[----:B--2---:R-:W-:Y:S01]  /*2700*/  IMAD.HI.U32 R3, R11, R3, RZ ;  /* 0x000000030b037227 */ /* 0x004fe200078e00ff */
[----:B------:R-:W-:-:S04]  /*2710*/  ISETP.NE.AND P0, PT, R2, 0x1, PT ;  /* 0x000000010200780c */ /* 0x000fc80003f05270 */
[----:B----4-:R-:W-:-:S04]  /*2720*/  SHF.R.U32.HI R6, RZ, R6, R3 ;  /* 0x00000006ff067219 */ /* 0x010fc80000011603 */
[----:B------:R-:W-:Y:S02]  /*2730*/  SEL R3, R11, R6, !P0 ;  /* 0x000000060b037207 */ /* 0x000fe40004000000 */
[----:B---3--:R-:W-:-:S04]  /*2740*/  ISETP.NE.AND P1, PT, R18, 0x1, PT ;  /* 0x000000011200780c */ /* 0x008fc80003f25270 */
[----:B------:R-:W-:-:S05]  /*2750*/  SEL R4, R13, R4, !P1 ;  /* 0x000000040d047207 */ /* 0x000fca0004800000 */
[----:B------:R-:W-:Y:S02]  /*2760*/  IMAD.IADD R5, R3, 0x1, -R4 ;  /* 0x0000000103057824 */ /* 0x000fe400078e0a04 */
[----:B------:R-:W-:Y:S02]  /*2770*/  IMAD.IADD R3, R4, 0x1, -R3 ;  /* 0x0000000104037824 */ /* 0x000fe400078e0a03 */
[----:B------:R-:W-:Y:S02]  /*2780*/  IMAD R13, R5, R18, R13 ;  /* 0x00000012050d7224 */ /* 0x000fe400078e020d */
[----:B------:R-:W-:-:S07]  /*2790*/  IMAD R11, R3, R2, R11 ;  /* 0x00000002030b7224 */ /* 0x000fce00078e020b */
.L_x_42:
[----:B------:R-:W-:Y:S01]  /*27a0*/  VIADD R14, R14, 0x1 ;  /* 0x000000010e0e7836 */ /* 0x000fe20000000000 */
[----:B------:R-:W-:Y:S01]  /*27b0*/  PLOP3.LUT P1, PT, PT, PT, PT, 0x80, 0x8 ;  /* 0x000000000008781c */ /* 0x000fe20003f2f070 */
[----:B------:R-:W-:Y:S02]  /*27c0*/  IMAD.IADD R63, R13, 0x1, R68 ;  /* 0x000000010d3f7824 */ /* 0x000fe400078e0244 */
[----:B------:R-:W-:Y:S01]  /*27d0*/  IMAD.IADD R69, R11, 0x1, R62 ;  /* 0x000000010b457824 */ /* 0x000fe200078e023e */
[----:B------:R-:W-:-:S04]  /*27e0*/  ISETP.NE.AND P0, PT, R14, 0x2, PT ;  /* 0x000000020e00780c */ /* 0x000fc80003f05270 */
[----:B------:R-:W-:Y:S02]  /*27f0*/  SEL R3, RZ, 0x1, P0 ;  /* 0x00000001ff037807 */ /* 0x000fe40000000000 */
[----:B------:R-:W-:Y:S02]  /*2800*/  SEL R14, R14, RZ, P0 ;  /* 0x000000ff0e0e7207 */ /* 0x000fe40000000000 */
[----:B------:R-:W-:Y:S01]  /*2810*/  LOP3.LUT R12, R12, R3, RZ, 0x3c, !PT ;  /* 0x000000030c0c7212 */ /* 0x000fe200078e3cff */
[----:B------:R-:W-:Y:S06]  /*2820*/  @P2 BRA `(.L_x_43) ;  /* 0xfffffff000582947 */ /* 0x000fec000383ffff */
[----:B------:R-:W-:Y:S01]  /*2830*/  UIADD3 UR4, UPT, UPT, UR4, 0xa8, URZ ;  /* 0x000000a804047890 */ /* 0x000fe2000fffe0ff */
[----:B------:R-:W-:-:S03]  /*2840*/  SHF.L.U32 R3, R15, 0x1f, RZ ;  /* 0x0000001f0f037819 */ /* 0x000fc600000006ff */
[----:B------:R-:W-:-:S09]  /*2850*/  ULEA UR5, UR13, UR4, 0x3 ;  /* 0x000000040d057291 */ /* 0x000fd2000f8e18ff */
[----:B------:R-:W1:Y:S02]  /*2860*/  SYNCS.PHASECHK.TRANS64.TRYWAIT P0, [UR5], R3 ;  /* 0x00000003ff0075a7 */ /* 0x000e640008001105 */
[----:B-1----:R-:W-:Y:S05]  /*2870*/  @!P0 BRA `(.L_x_44) ;  /* 0x0000004800fc8947 */ /* 0x002fea0003800000 */
.L_x_143:
[----:B------:R-:W-:-:S04]  /*2880*/  UIADD3 UR6, UPT, UPT, UR13, 0x1, URZ ;  /* 0x000000010d067890 */ /* 0x000fc8000fffe0ff */
[----:B------:R-:W-:-:S04]  /*2890*/  UISETP.NE.AND UP0, UPT, UR6, 0x15, UPT ;  /* 0x000000150600788c */ /* 0x000fc8000bf05270 */
[----:B------:R-:W-:Y:S02]  /*28a0*/  USEL UR7, URZ, 0x1, UP0 ;  /* 0x00000001ff077887 */ /* 0x000fe40008000000 */
[----:B------:R-:W-:-:S04]  /*28b0*/  USEL UR6, UR6, URZ, UP0 ;  /* 0x000000ff06067287 */ /* 0x000fc80008000000 */
[----:B------:R-:W-:Y:S01]  /*28c0*/  ULEA UR5, UR6, UR4, 0x3 ;  /* 0x0000000406057291 */ /* 0x000fe2000f8e18ff */
[----:B------:R-:W-:-:S04]  /*28d0*/  LOP3.LUT R2, R15, UR7, RZ, 0x3c, !PT ;  /* 0x000000070f027c12 */ /* 0x000fc8000f8e3cff */
[----:B-1----:R-:W-:-:S04]  /*28e0*/  SHF.L.U32 R3, R2, 0x1f, RZ ;  /* 0x0000001f02037819 */ /* 0x002fc800000006ff */
[----:B------:R-:W1:Y:S02]  /*28f0*/  SYNCS.PHASECHK.TRANS64.TRYWAIT P0, [UR5], R3 ;  /* 0x00000003ff0075a7 */ /* 0x000e640008001105 */
[----:B-1----:R-:W-:Y:S05]  /*2900*/  @!P0 BRA `(.L_x_45) ;  /* 0x0000004800f08947 */ /* 0x002fea0003800000 */
.L_x_145:
        /* <DEDUP_REMOVED lines=9> */
.L_x_147:
        /* <DEDUP_REMOVED lines=9> */
.L_x_149:
        /* <DEDUP_REMOVED lines=9> */
.L_x_151:
        /* <DEDUP_REMOVED lines=9> */
.L_x_153:
        /* <DEDUP_REMOVED lines=9> */
.L_x_155:
        /* <DEDUP_REMOVED lines=9> */
.L_x_157:
        /* <DEDUP_REMOVED lines=9> */
.L_x_159:
        /* <DEDUP_REMOVED lines=9> */
.L_x_161:
        /* <DEDUP_REMOVED lines=9> */
.L_x_163:
        /* <DEDUP_REMOVED lines=9> */
.L_x_165:
        /* <DEDUP_REMOVED lines=9> */
.L_x_167:
        /* <DEDUP_REMOVED lines=9> */
.L_x_169:
        /* <DEDUP_REMOVED lines=9> */
.L_x_171:
        /* <DEDUP_REMOVED lines=9> */
.L_x_173:
        /* <DEDUP_REMOVED lines=9> */
.L_x_175:
        /* <DEDUP_REMOVED lines=9> */
.L_x_177:
        /* <DEDUP_REMOVED lines=9> */
.L_x_179:
        /* <DEDUP_REMOVED lines=9> */
.L_x_181:
[----:B------:R-:W-:-:S04]  /*3330*/  UIADD3 UR6, UPT, UPT, UR6, 0x1, URZ ;  /* 0x0000000106067890 */ /* 0x000fc8000fffe0ff */
[----:B------:R-:W-:-:S04]  /*3340*/  UISETP.NE.AND UP0, UPT, UR6, 0x15, UPT ;  /* 0x000000150600788c */ /* 0x000fc8000bf05270 */
[----:B------:R-:W-:Y:S02]  /*3350*/  USEL UR5, URZ, 0x1, UP0 ;  /* 0x00000001ff057887 */ /* 0x000fe40008000000 */
[----:B------:R-:W-:-:S04]  /*3360*/  USEL UR6, UR6, URZ, UP0 ;  /* 0x000000ff06067287 */ /* 0x000fc80008000000 */
[----:B------:R-:W-:Y:S01]  /*3370*/  ULEA UR6, UR6, UR4, 0x3 ;  /* 0x0000000406067291 */ /* 0x000fe2000f8e18ff */
[----:B-1----:R-:W-:-:S04]  /*3380*/  LOP3.LUT R3, R2, UR5, RZ, 0x3c, !PT ;  /* 0x0000000502037c12 */ /* 0x002fc8000f8e3cff */
[----:B------:R-:W-:Y:S01]  /*3390*/  SHF.L.U32 R3, R3, 0x1f, RZ ;  /* 0x0000001f03037819 */ /* 0x000fe200000006ff */
[----:B---3--:R-:W-:-:S07]  /*33a0*/  IMAD.U32 R0, RZ, RZ, UR6 ;  /* 0x00000006ff007e24 */ /* 0x008fce000f8e00ff */
.L_x_64:
[----:B-1----:R1:W2:Y:S02]  /*33b0*/  SYNCS.PHASECHK.TRANS64.TRYWAIT P0, [R0+URZ], R3 ;  /* 0x00000003000075a7 */ /* 0x0022a400080011ff */
[----:B--2---:R-:W-:Y:S05]  /*33c0*/  @!P0 NANOSLEEP.SYNCS 0x989680 ;  /* 0x009896800000895d */ /* 0x004fea0003900000 */
[----:B------:R-:W2:Y:S02]  /*33d0*/  @!P0 SYNCS.PHASECHK.TRANS64 P0, [R0+URZ], R3 ;  /* 0x00000003000085a7 */ /* 0x000ea400080010ff */
[----:B--2---:R-:W-:Y:S05]  /*33e0*/  @P0 EXIT ;  /* 0x000000000000094d */ /* 0x004fea0003800000 */
[----:B------:R-:W-:Y:S05]  /*33f0*/  BRA `(.L_x_64) ;  /* 0xfffffffc00ec7947 */ /* 0x000fea000383ffff */
.L_x_23:
[----:B------:R-:W-:-:S04]  /*3400*/  UISETP.NE.AND UP1, UPT, UR37, URZ, UPT ;  /* 0x000000ff2500728c */ /* 0x000fc8000bf25270 */
[----:B------:R-:W-:-:S09]  /*3410*/  UISETP.NE.OR UP1, UPT, UR10, 0x1, UP1 ;  /* 0x000000010a00788c */ /* 0x000fd20008f25670 */
[----:B------:R-:W-:Y:S05]  /*3420*/  BRA.U UP1, `(.L_x_65) ;  /* 0x00000005014c7547 */ /* 0x000fea000b800000 */
[----:B------:R-:W-:Y:S01]  /*3430*/  HFMA2 R11, -RZ, RZ, 0, 0 ;  /* 0x00000000ff0b7431 */ /* 0x000fe200000001ff */
[----:B------:R-:W-:Y:S01]  /*3440*/  ISETP.GE.U32.AND P2, PT, R10, 0x2, PT ;  /* 0x000000020a00780c */ /* 0x000fe20003f46070 */
[----:B------:R-:W-:Y:S01]  /*3450*/  IMAD.MOV.U32 R12, RZ, RZ, 0x1 ;  /* 0x00000001ff0c7424 */ /* 0x000fe200078e00ff */
[----:B------:R-:W-:Y:S01]  /*3460*/  CS2R R8, SRZ ;  /* 0x0000000000087805 */ /* 0x000fe2000001ff00 */
[----:B------:R-:W-:Y:S01]  /*3470*/  IMAD.MOV.U32 R3, RZ, RZ, RZ ;  /* 0x000000ffff037224 */ /* 0x000fe200078e00ff */
[----:B------:R-:W-:Y:S01]  /*3480*/  UMOV UR4, 0x400 ;  /* 0x0000040000047882 */ /* 0x000fe20000000000 */
[----:B------:R-:W-:Y:S01]  /*3490*/  UMOV UR6, URZ ;  /* 0x000000ff00067c82 */ /* 0x000fe20008000000 */
[----:B------:R-:W-:-:S12]  /*34a0*/  ULEA UR37, UR37, UR4, 0x18 ;  /* 0x0000000425257291 */ /* 0x000fd8000f8ec0ff */
.L_x_69:
[----:B------:R-:W-:Y:S02]  /*34b0*/  LEA R0, R3, UR37, 0x3 ;  /* 0x0000002503007c11 */ /* 0x000fe4000f8e18ff */
[----:B------:R-:W-:-:S03]  /*34c0*/  SHF.L.U32 R5, R8, 0x1f, RZ ;  /* 0x0000001f08057819 */ /* 0x000fc600000006ff */
[----:B------:R-:W-:Y:S01]  /*34d0*/  VIADD R4, R0, 0x1f0 ;  /* 0x000001f000047836 */ /* 0x000fe20000000000 */
[----:B------:R-:W1:Y:S02]  /*34e0*/  SYNCS.PHASECHK.TRANS64.TRYWAIT P0, [R0+URZ+0x1e0], R5 ;  /* 0x0001e005000075a7 */ /* 0x000e6400080011ff */
[----:B-1----:R-:W-:Y:S05]  /*34f0*/  @!P0 BRA `(.L_x_66) ;  /* 0x0000004400bc8947 */ /* 0x002fea0003800000 */
.L_x_182:
[----:B------:R-:W-:Y:S01]  /*3500*/  ULEA UR5, UR6, UR37, 0x3 ;  /* 0x0000002506057291 */ /* 0x000fe2000f8e18ff */
[----:B------:R-:W-:Y:S01]  /*3510*/  PRMT R4, RZ, 0x654, R4 ;  /* 0x00000654ff047816 */ /* 0x000fe20000000004 */
[----:B-1----:R-:W-:Y:S01]  /*3520*/  @!P2 IMAD.MOV.U32 R5, RZ, RZ, 0x10 ;  /* 0x00000010ff05a424 */ /* 0x002fe200078e00ff */
[----:B------:R-:W-:Y:S01]  /*3530*/  SHF.L.U32 R7, R12, 0x1f, RZ ;  /* 0x0000001f0c077819 */ /* 0x000fe200000006ff */
[----:B------:R-:W-:Y:S01]  /*3540*/  UIADD3 UR4, UPT, UPT, UR5, 0x180, URZ ;  /* 0x0000018005047890 */ /* 0x000fe2000fffe0ff */
[----:B------:R1:W-:Y:S05]  /*3550*/  SYNCS.ARRIVE.TRANS64.RED.A1T0 RZ, [R4+URZ], RZ ;  /* 0x000000ff04ff79a7 */ /* 0x0003ea00081004ff */
[----:B------:R-:W-:Y:S01]  /*3560*/  IMAD.U32 R13, RZ, RZ, UR4 ;  /* 0x00000004ff0d7e24 */ /* 0x000fe2000f8e00ff */
[----:B------:R-:W2:Y:S04]  /*3570*/  SYNCS.PHASECHK.TRANS64.TRYWAIT P0, [UR5+0x190], R7 ;  /* 0x00019007ff0075a7 */ /* 0x000ea80008001105 */
[----:B------:R-:W-:Y:S01]  /*3580*/  PRMT R13, R10, 0x654, R13 ;  /* 0x000006540a0d7816 */ /* 0x000fe2000000000d */
[----:B-12---:R-:W-:Y:S06]  /*3590*/  @!P0 BRA `(.L_x_67) ;  /* 0x0000004400a88947 */ /* 0x006fec0003800000 */
.L_x_184:
[----:B------:R-:W-:Y:S01]  /*35a0*/  ULEA UR4, UR6, UR37, 0x4 ;  /* 0x0000002506047291 */ /* 0x000fe2000f8e20ff */
[----:B------:R-:W-:Y:S01]  /*35b0*/  SEL R2, R13, R2, !P2 ;  /* 0x000000020d027207 */ /* 0x000fe20005000000 */
[----:B------:R-:W-:Y:S01]  /*35c0*/  UIADD3 UR5, UPT, UPT, UR5, 0x180, URZ ;  /* 0x0000018005057890 */ /* 0x000fe2000fffe0ff */
[----:B-1----:R-:W-:Y:S01]  /*35d0*/  LEA R0, R11, UR37, 0x3 ;  /* 0x000000250b007c11 */ /* 0x002fe2000f8e18ff */
[----:B------:R-:W-:Y:S01]  /*35e0*/  UIADD3 UR4, UPT, UPT, UR4, 0x210, URZ ;  /* 0x0000021004047890 */ /* 0x000fe2000fffe0ff */
[----:B------:R1:W-:Y:S01]  /*35f0*/  @!P2 SYNCS.ARRIVE.TRANS64.RED RZ, [R2+URZ], R5 ;  /* 0x0000000502ffa9a7 */ /* 0x0003e200080004ff */
[----:B------:R-:W-:Y:S01]  /*3600*/  UIADD3 UR6, UPT, UPT, UR6, 0x1, URZ ;  /* 0x0000000106067890 */ /* 0x000fe2000fffe0ff */
[----:B------:R-:W-:-:S03]  /*3610*/  VIADD R3, R3, 0x1 ;  /* 0x0000000103037836 */ /* 0x000fc60000000000 */
[----:B------:R-:W-:Y:S02]  /*3620*/  UISETP.NE.AND UP0, UPT, UR6, 0x2, UPT ;  /* 0x000000020600788c */ /* 0x000fe4000bf05270 */
[----:B------:R-:W-:Y:S01]  /*3630*/  ISETP.NE.AND P0, PT, R3, 0x2, PT ;  /* 0x000000020300780c */ /* 0x000fe20003f05270 */
[----:B------:R-:W-:Y:S06]  /*3640*/  UGETNEXTWORKID.BROADCAST [UR4], [UR5] ;  /* 0x00000000040073ca */ /* 0x000fec0008000100 */
[----:B------:R-:W-:Y:S02]  /*3650*/  USEL UR4, URZ, 0x1, UP0 ;  /* 0x00000001ff047887 */ /* 0x000fe40008000000 */
[----:B------:R-:W-:-:S04]  /*3660*/  USEL UR6, UR6, URZ, UP0 ;  /* 0x000000ff06067287 */ /* 0x000fc80008000000 */
[----:B------:R-:W-:Y:S02]  /*3670*/  LOP3.LUT R12, R12, UR4, RZ, 0x3c, !PT ;  /* 0x000000040c0c7c12 */ /* 0x000fe4000f8e3cff */
[----:B-1----:R-:W-:-:S04]  /*3680*/  SHF.L.U32 R5, R9, 0x1f, RZ ;  /* 0x0000001f09057819 */ /* 0x002fc800000006ff */
[----:B------:R-:W1:Y:S02]  /*3690*/  SYNCS.PHASECHK.TRANS64.TRYWAIT P1, [R0+URZ+0x180], R5 ;  /* 0x00018005000075a7 */ /* 0x000e6400080211ff */
[----:B-1----:R-:W-:Y:S05]  /*36a0*/  @!P1 BRA `(.L_x_68) ;  /* 0x00000044007c9947 */ /* 0x002fea0003800000 */
.L_x_185:
[----:B------:R-:W-:Y:S01]  /*36b0*/  LEA R4, R11, UR37, 0x4 ;  /* 0x000000250b047c11 */ /* 0x000fe2000f8e20ff */
[----:B-1----:R-:W-:Y:S01]  /*36c0*/  VIADD R0, R0, 0x190 ;  /* 0x0000019000007836 */ /* 0x002fe20000000000 */
[----:B------:R-:W-:Y:S01]  /*36d0*/  SEL R3, R3, RZ, P0 ;  /* 0x000000ff03037207 */ /* 0x000fe20000000000 */
[----:B------:R-:W-:-:S03]  /*36e0*/  VIADD R11, R11, 0x1 ;  /* 0x000000010b0b7836 */ /* 0x000fc60000000000 */
[----:B------:R-:W1:Y:S01]  /*36f0*/  LDS.128 R4, [R4+0x210] ;  /* 0x0002100004047984 */ /* 0x000e620000000c00 */
[----:B------:R-:W-:Y:S02]  /*3700*/  PRMT R0, RZ, 0x654, R0 ;  /* 0x00000654ff007816 */ /* 0x000fe40000000000 */
[C---:B------:R-:W-:Y:S01]  /*3710*/  ISETP.NE.AND P1, PT, R11.reuse, 0x2, PT ;  /* 0x000000020b00780c */ /* 0x040fe20003f25270 */
[----:B------:R-:W-:Y:S01]  /*3720*/  @!PT LDS RZ, [RZ] ;  /* 0x00000000fffff984 */ /* 0x000fe20000000800 */
[----:B------:R-:W-:Y:S01]  /*3730*/  @!PT LDS RZ, [RZ] ;  /* 0x00000000fffff984 */ /* 0x000fe20000000800 */
[----:B------:R-:W-:Y:S01]  /*3740*/  @!PT LDS RZ, [RZ] ;  /* 0x00000000fffff984 */ /* 0x000fe20000000800 */
[----:B------:R-:W-:Y:S01]  /*3750*/  @!PT LDS RZ, [RZ] ;  /* 0x00000000fffff984 */ /* 0x000fe20000000800 */
[----:B------:R2:W-:Y:S06]  /*3760*/  MEMBAR.ALL.CTA ;  /* 0x0000000000007992 */ /* 0x0005ec0000008000 */
[----:B--2---:R-:W2:Y:S01]  /*3770*/  FENCE.VIEW.ASYNC.S ;  /* 0x00000000000073c6 */ /* 0x004ea20000000000 */
[----:B------:R-:W-:Y:S01]  /*3780*/  SEL R11, R11, RZ, P1 ;  /* 0x000000ff0b0b7207 */ /* 0x000fe20000800000 */
[----:B--2---:R2:W-:Y:S01]  /*3790*/  SYNCS.ARRIVE.TRANS64.RED.A1T0 RZ, [R0+URZ], RZ ;  /* 0x000000ff00ff79a7 */ /* 0x0045e200081004ff */
[----:B-1----:R-:W-:-:S02]  /*37a0*/  LOP3.LUT P3, RZ, R6, 0x1, RZ, 0xc0, !PT ;  /* 0x0000000106ff7812 */ /* 0x002fc4000786c0ff */
[----:B------:R-:W-:-:S04]  /*37b0*/  SEL R5, RZ, 0x1, P0 ;  /* 0x00000001ff057807 */ /* 0x000fc80000000000 */
[----:B------:R-:W-:Y:S02]  /*37c0*/  LOP3.LUT R8, R8, R5, RZ, 0x3c, !PT ;  /* 0x0000000508087212 */ /* 0x000fe400078e3cff */
[----:B--2---:R-:W-:-:S04]  /*37d0*/  SEL R0, RZ, 0x1, P1 ;  /* 0x00000001ff007807 */ /* 0x004fc80000800000 */
[----:B------:R-:W-:Y:S01]  /*37e0*/  LOP3.LUT R9, R9, R0, RZ, 0x3c, !PT ;  /* 0x0000000009097212 */ /* 0x000fe200078e3cff */
[----:B------:R-:W-:Y:S06]  /*37f0*/  @P3 BRA `(.L_x_69) ;  /* 0xfffffffc002c3947 */ /* 0x000fec000383ffff */
[----:B------:R-:W-:Y:S01]  /*3800*/  ULEA UR5, UR6, UR37, 0x3 ;  /* 0x0000002506057291 */ /* 0x000fe2000f8e18ff */
[----:B------:R-:W-:-:S08]  /*3810*/  SHF.L.U32 R3, R12, 0x1f, RZ ;  /* 0x0000001f0c037819 */ /* 0x000fd000000006ff */
[----:B------:R-:W1:Y:S02]  /*3820*/  SYNCS.PHASECHK.TRANS64 P0, [UR5+0x190], R3 ;  /* 0x00019003ff0075a7 */ /* 0x000e640008001005 */
[----:B-1----:R-:W-:Y:S05]  /*3830*/  @P0 BRA `(.L_x_70) ;  /* 0x0000000000080947 */ /* 0x002fea0003800000 */
[----:B------:R-:W1:Y:S02]  /*3840*/  SYNCS.PHASECHK.TRANS64.TRYWAIT P0, [UR5+0x190], R3 ;  /* 0x00019003ff0075a7 */ /* 0x000e640008001105 */
[----:B-1----:R-:W-:Y:S05]  /*3850*/  @!P0 BRA `(.L_x_71) ;  /* 0x0000004400248947 */ /* 0x002fea0003800000 */
.L_x_70:
[----:B------:R-:W-:-:S04]  /*3860*/  UIADD3 UR4, UPT, UPT, UR6, 0x1, URZ ;  /* 0x0000000106047890 */ /* 0x000fc8000fffe0ff */
[----:B------:R-:W-:-:S04]  /*3870*/  UISETP.NE.AND UP0, UPT, UR4, 0x2, UPT ;  /* 0x000000020400788c */ /* 0x000fc8000bf05270 */
[----:B------:R-:W-:Y:S02]  /*3880*/  USEL UR7, URZ, 0x1, UP0 ;  /* 0x00000001ff077887 */ /* 0x000fe40008000000 */
[----:B------:R-:W-:-:S04]  /*3890*/  USEL UR4, UR4, URZ, UP0 ;  /* 0x000000ff04047287 */ /* 0x000fc80008000000 */
[----:B------:R-:W-:Y:S01]  /*38a0*/  ULEA UR4, UR4, UR37, 0x3 ;  /* 0x0000002504047291 */ /* 0x000fe2000f8e18ff */
[----:B-1----:R-:W-:-:S04]  /*38b0*/  LOP3.LUT R3, R12, UR7, RZ, 0x3c, !PT ;  /* 0x000000070c037c12 */ /* 0x002fc8000f8e3cff */
[----:B------:R-:W-:-:S04]  /*38c0*/  SHF.L.U32 R0, R3, 0x1f, RZ ;  /* 0x0000001f03007819 */ /* 0x000fc800000006ff */
[----:B------:R-:W1:Y:S02]  /*38d0*/  SYNCS.PHASECHK.TRANS64 P0, [UR4+0x190], R0 ;  /* 0x00019000ff0075a7 */ /* 0x000e640008001004 */
[----:B-1----:R-:W-:Y:S05]  /*38e0*/  @P0 EXIT ;  /* 0x000000000000094d */ /* 0x002fea0003800000 */
[----:B------:R-:W-:Y:S02]  /*38f0*/  SHF.L.U32 R3, R3, 0x1f, RZ ;  /* 0x0000001f03037819 */ /* 0x000fe400000006ff */
[----:B------:R-:W-:-:S07]  /*3900*/  MOV R0, UR4 ;  /* 0x0000000400007c02 */ /* 0x000fce0008000f00 */
.L_x_72:
[----:B-1----:R1:W2:Y:S02]  /*3910*/  SYNCS.PHASECHK.TRANS64.TRYWAIT P0, [R0+URZ+0x190], R3 ;  /* 0x00019003000075a7 */ /* 0x0022a400080011ff */
[----:B--2---:R-:W-:Y:S05]  /*3920*/  @!P0 NANOSLEEP.SYNCS 0x989680 ;  /* 0x009896800000895d */ /* 0x004fea0003900000 */
[----:B------:R-:W2:Y:S02]  /*3930*/  @!P0 SYNCS.PHASECHK.TRANS64 P0, [R0+URZ+0x190], R3 ;  /* 0x00019003000085a7 */ /* 0x000ea400080010ff */
[----:B--2---:R-:W-:Y:S05]  /*3940*/  @P0 EXIT ;  /* 0x000000000000094d */ /* 0x004fea0003800000 */
[----:B------:R-:W-:Y:S05]  /*3950*/  BRA `(.L_x_72) ;  /* 0xfffffffc00ec7947 */ /* 0x000fea000383ffff */
.L_x_65:
[----:B------:R-:W-:Y:S05]  /*3960*/  BRA.U UP4, `(.L_x_73) ;  /* 0x0000001104d87547 */ /* 0x000fea000b800000 */
[----:B------:R-:W-:Y:S01]  /*3970*/  UMOV UR6, 0x40 ;  /* 0x0000004000067882 */ /* 0x000fe20000000000 */
[----:B------:R-:W-:Y:S01]  /*3980*/  NOP ;  /* 0x0000000000007918 */ /* 0x000fe20000000000 */
[----:B------:R-:W-:Y:S01]  /*3990*/  ULEA UR6, UR37, UR6, 0x18 ;  /* 0x0000000625067291 */ /* 0x000fe2000f8ec0ff */
[----:B------:R-:W-:Y:S02]  /*39a0*/  UMOV UR7, 0x400 ;  /* 0x0000040000077882 */ /* 0x000fe40000000000 */
[----:B------:R-:W-:-:S06]  /*39b0*/  ULEA UR37, UR37, UR7, 0x18 ;  /* 0x0000000725257291 */ /* 0x000fcc000f8ec0ff */
[----:B------:R-:W1:Y:S02]  /*39c0*/  LDS.U8 R2, [UR6+0x1c] ;  /* 0x00001c06ff027984 */ /* 0x000e640008000000 */
[----:B-1----:R-:W-:-:S13]  /*39d0*/  ISETP.NE.AND P0, PT, R2, RZ, PT ;  /* 0x000000ff0200720c */ /* 0x002fda0003f05270 */
[----:B------:R-:W-:Y:S05]  /*39e0*/  @P0 BRA `(.L_x_74) ;  /* 0x0000000400080947 */ /* 0x000fea0003800000 */
[----:B------:R-:W-:Y:S02]  /*39f0*/  UISETP.NE.U32.AND UP0, UPT, UR5, 0x1, UPT ;  /* 0x000000010500788c */ /* 0x000fe4000bf05070 */
[----:B------:R-:W-:-:S07]  /*3a00*/  UIADD3 UR8, UPT, UPT, UR6, 0x8, URZ ;  /* 0x0000000806087890 */ /* 0x000fce000fffe0ff */
[----:B------:R-:W-:Y:S05]  /*3a10*/  BRA.U !UP0, `(.L_x_75) ;  /* 0x00000001089c7547 */ /* 0x000fea000b800000 */
[----:B------:R-:W-:Y:S01]  /*3a20*/  ELECT P0, URZ, PT ;  /* 0x0000000000ff782f */ /* 0x000fe20003800000 */
[----:B------:R-:W-:-:S12]  /*3a30*/  BSSY B0, `(.L_x_75) ;  /* 0x0000025000007945 */ /* 0x000fd80003800000 */
[----:B------:R-:W-:Y:S05]  /*3a40*/  @!P0 BRA `(.L_x_76) ;  /* 0x00000000008c8947 */ /* 0x000fea0003800000 */
[----:B------:R-:W-:-:S05]  /*3a50*/  UMOV UR7, 0x10 ;  /* 0x0000001000077882 */ /* 0x000fca0000000000 */
[----:B------:R-:W-:Y:S04]  /*3a60*/  DEPBAR.LE SB1, 0x36 ;  /* 0x00009d800000791a */ /* 0x000fe80000000000 */
[----:B------:R-:W1:Y:S02]  /*3a70*/  UTCATOMSWS.2CTA.FIND_AND_SET.ALIGN UP1, UR7, UR7 ;  /* 0x00000007000775e3 */ /* 0x000e640008220800 */
[----:B-1----:R-:W-:Y:S01]  /*3a80*/  MOV R11, UR7 ;  /* 0x00000007000b7c02 */ /* 0x002fe20008000f00 */
[----:B------:R-:W-:Y:S06]  /*3a90*/  BRA.U UP1, `(.L_x_77) ;  /* 0x0000000101187547 */ /* 0x000fec000b800000 */
.L_x_78:
[----:B------:R-:W-:Y:S05]  /*3aa0*/  NANOSLEEP 0x64 ;  /* 0x000000640000795d */ /* 0x000fea0003800000 */
[----:B------:R-:W-:-:S05]  /*3ab0*/  UMOV UR7, 0x10 ;  /* 0x0000001000077882 */ /* 0x000fca0000000000 */
[----:B------:R-:W-:Y:S04]  /*3ac0*/  DEPBAR.LE SB1, 0x36 ;  /* 0x00009d800000791a */ /* 0x000fe80000000000 */
[----:B------:R-:W1:Y:S02]  /*3ad0*/  UTCATOMSWS.2CTA.FIND_AND_SET.ALIGN UP1, UR7, UR7 ;  /* 0x00000007000775e3 */ /* 0x000e640008220800 */
[----:B-1----:R-:W-:Y:S01]  /*3ae0*/  MOV R11, UR7 ;  /* 0x00000007000b7c02 */ /* 0x002fe20008000f00 */
[----:B------:R-:W-:Y:S05]  /*3af0*/  BRA.U !UP1, `(.L_x_78) ;  /* 0xfffffffd09e87547 */ /* 0x000fea000b83ffff */
.L_x_77:
[----:B------:R-:W1:Y:S01]  /*3b00*/  LDS R5, [UR6+0x10] ;  /* 0x00001006ff057984 */ /* 0x000e620008000800 */
[----:B------:R-:W-:Y:S01]  /*3b10*/  IMAD.U32 R3, RZ, RZ, UR37 ;  /* 0x00000025ff037e24 */ /* 0x000fe2000f8e00ff */
[----:B------:R-:W-:-:S03]  /*3b20*/  MOV R2, UR4 ;  /* 0x0000000400027c02 */ /* 0x000fc60008000f00 */
[----:B------:R-:W-:Y:S01]  /*3b30*/  VIADD R3, R3, 0x230 ;  /* 0x0000023003037836 */ /* 0x000fe20000000000 */
[----:B-1----:R-:W-:-:S04]  /*3b40*/  SHF.L.U32 R5, R5, 0x1f, RZ ;  /* 0x0000001f05057819 */ /* 0x002fc800000006ff */
[----:B------:R-:W1:Y:S02]  /*3b50*/  SYNCS.PHASECHK.TRANS64.TRYWAIT P0, [UR6+0x8], R5 ;  /* 0x00000805ff0075a7 */ /* 0x000e640008001106 */
[----:B-1----:R-:W-:Y:S05]  /*3b60*/  @P0 BRA `(.L_x_79) ;  /* 0x0000000000080947 */ /* 0x002fea0003800000 */
[----:B------:R-:W1:Y:S02]  /*3b70*/  SYNCS.PHASECHK.TRANS64.TRYWAIT P0, [UR6+0x8], R5 ;  /* 0x00000805ff0075a7 */ /* 0x000e640008001106 */
[----:B-1----:R-:W-:Y:S05]  /*3b80*/  @!P0 BRA `(.L_x_80) ;  /* 0x0000004000708947 */ /* 0x002fea0003800000 */
.L_x_79:
[----:B-1----:R-:W-:Y:S01]  /*3b90*/  HFMA2 R4, -RZ, RZ, 0, 5.9604644775390625e-08 ;  /* 0x00000001ff047431 */ /* 0x002fe200000001ff */
[----:B------:R-:W-:Y:S01]  /*3ba0*/  UPRMT UR7, UR4, 0x654, UR8 ;  /* 0x0000065404077896 */ /* 0x000fe20008000008 */
[----:B------:R-:W-:Y:S01]  /*3bb0*/  IMAD.MOV.U32 R6, RZ, RZ, 0xffff ;  /* 0x0000ffffff067424 */ /* 0x000fe200078e00ff */
[----:B------:R-:W-:Y:S01]  /*3bc0*/  PRMT R2, R2, 0x654, R3 ;  /* 0x0000065402027816 */ /* 0x000fe20000000003 */
[----:B------:R-:W-:Y:S02]  /*3bd0*/  IMAD.MOV.U32 R5, RZ, RZ, 0x4 ;  /* 0x00000004ff057424 */ /* 0x000fe400078e00ff */
[----:B------:R-:W-:Y:S01]  /*3be0*/  IMAD.SHL.U32 R9, R11, 0x20, RZ ;  /* 0x000000200b097824 */ /* 0x000fe200078e00ff */
[----:B------:R-:W-:Y:S02]  /*3bf0*/  MOV R3, UR7 ;  /* 0x0000000700037c02 */ /* 0x000fe40008000f00 */
[-C--:B------:R-:W-:Y:S01]  /*3c00*/  SHF.L.U32 R7, R6, R11.reuse, RZ ;  /* 0x0000000b06077219 */ /* 0x080fe200000006ff */
[----:B------:R1:W-:Y:S01]  /*3c10*/  SYNCS.ARRIVE.TRANS64.RED RZ, [UR7], R5 ;  /* 0x00000005ffff79a7 */ /* 0x0003e20008000407 */
[----:B------:R-:W-:Y:S01]  /*3c20*/  SHF.L.U32 R6, R4, R11, RZ ;  /* 0x0000000b04067219 */ /* 0x000fe200000006ff */
[----:B------:R1:W-:Y:S04]  /*3c30*/  STS [UR37+0x230], R9 ;  /* 0x00023009ff007988 */ /* 0x0003e80008000825 */
[----:B------:R1:W-:Y:S04]  /*3c40*/  STAS [R2.64], R11 ;  /* 0x0000000b02007dbd */ /* 0x0003e8000c0008ff */
[----:B------:R1:W-:Y:S04]  /*3c50*/  ATOMS.OR RZ, [UR6+0x14], R7 ;  /* 0x00001407ffff798c */ /* 0x0003e8000b000006 */
[----:B------:R1:W-:Y:S04]  /*3c60*/  ATOMS.OR RZ, [UR6+0x18], R6 ;  /* 0x00001806ffff798c */ /* 0x0003e8000b000006 */
[----:B------:R1:W-:Y:S02]  /*3c70*/  ATOMS.XOR RZ, [UR6+0x10], R4 ;  /* 0x00001004ffff798c */ /* 0x0003e4000b800006 */
.L_x_76:
[----:B------:R-:W-:Y:S05]  /*3c80*/  BSYNC B0 ;  /* 0x0000000000007941 */ /* 0x000fea0003800000 */
.L_x_75:
[----:B------:R-:W-:Y:S05]  /*3c90*/  BRA.U UP0, `(.L_x_81) ;  /* 0x00000001006c7547 */ /* 0x000fea000b800000 */
[----:B------:R-:W-:-:S03]  /*3ca0*/  UMOV UR7, 0xffffffff ;  /* 0xffffffff00077882 */ /* 0x000fc60000000000 */
[----:B------:R-:W-:Y:S05]  /*3cb0*/  BRA.DIV UR7, `(.L_x_82) ;  /* 0x00000042073c7947 */ /* 0x000fea000b800000 */
[----:B------:R-:W-:-:S13]  /*3cc0*/  ELECT P6, URZ, PT ;  /* 0x0000000000ff782f */ /* 0x000fda00038c0000 */
.L_x_189:
[----:B------:R-:W-:Y:S05]  /*3cd0*/  @!P6 BRA `(.L_x_81) ;  /* 0x00000000005ce947 */ /* 0x000fea0003800000 */
[----:B-1----:R-:W1:Y:S02]  /*3ce0*/  LDS R3, [UR6+0x10] ;  /* 0x00001006ff037984 */ /* 0x002e640008000800 */
[----:B-1----:R-:W-:-:S04]  /*3cf0*/  SHF.L.U32 R3, R3, 0x1f, RZ ;  /* 0x0000001f03037819 */ /* 0x002fc800000006ff */
[----:B------:R-:W1:Y:S02]  /*3d00*/  SYNCS.PHASECHK.TRANS64.TRYWAIT P0, [UR6+0x8], R3 ;  /* 0x00000803ff0075a7 */ /* 0x000e640008001106 */
[----:B-1----:R-:W-:Y:S05]  /*3d10*/  @P0 BRA `(.L_x_83) ;  /* 0x0000000000080947 */ /* 0x002fea0003800000 */
[----:B------:R-:W1:Y:S02]  /*3d20*/  SYNCS.PHASECHK.TRANS64.TRYWAIT P0, [UR6+0x8], R3 ;  /* 0x00000803ff0075a7 */ /* 0x000e640008001106 */
[----:B-1----:R-:W-:Y:S05]  /*3d30*/  @!P0 BRA `(.L_x_84) ;  /* 0x00000040003c8947 */ /* 0x002fea0003800000 */
.L_x_83:
[----:B------:R-:W2:Y:S01]  /*3d40*/  LDS R5, [UR37+0x230] ;  /* 0x00023025ff057984 */ /* 0x000ea20008000800 */
[----:B-1----:R-:W-:Y:S02]  /*3d50*/  HFMA2 R2, -RZ, RZ, 0, 5.9604644775390625e-08 ;  /* 0x00000001ff027431 */ /* 0x002fe400000001ff */
[----:B------:R-:W-:Y:S01]  /*3d60*/  IMAD.MOV.U32 R3, RZ, RZ, 0xffff ;  /* 0x0000ffffff037424 */ /* 0x000fe200078e00ff */
[----:B------:R-:W-:Y:S01]  /*3d70*/  UPRMT UR7, UR4, 0x654, UR8 ;  /* 0x0000065404077896 */ /* 0x000fe20008000008 */
[----:B--2---:R-:W-:-:S03]  /*3d80*/  IMAD.SHL.U32 R4, R5, 0x20, RZ ;  /* 0x0000002005047824 */ /* 0x004fc600078e00ff */
[-C--:B------:R-:W-:Y:S02]  /*3d90*/  SHF.L.U32 R3, R3, R5.reuse, RZ ;  /* 0x0000000503037219 */ /* 0x080fe400000006ff */
[----:B------:R-:W-:Y:S01]  /*3da0*/  SHF.L.U32 R5, R2, R5, RZ ;  /* 0x0000000502057219 */ /* 0x000fe200000006ff */
[----:B------:R2:W-:Y:S04]  /*3db0*/  STS [UR37+0x230], R4 ;  /* 0x00023004ff007988 */ /* 0x0005e80008000825 */
[----:B------:R2:W-:Y:S04]  /*3dc0*/  ATOMS.OR RZ, [UR6+0x14], R3 ;  /* 0x00001403ffff798c */ /* 0x0005e8000b000006 */
[----:B------:R2:W-:Y:S01]  /*3dd0*/  ATOMS.OR RZ, [UR6+0x18], R5 ;  /* 0x00001805ffff798c */ /* 0x0005e2000b000006 */
[----:B------:R-:W-:Y:S03]  /*3de0*/  SYNCS.ARRIVE.TRANS64.RED.A1T0 RZ, [UR7], RZ ;  /* 0x000000ffffff79a7 */ /* 0x000fe60008100407 */
[----:B------:R2:W-:Y:S01]  /*3df0*/  ATOMS.XOR RZ, [UR6+0x10], R2 ;  /* 0x00001002ffff798c */ /* 0x0005e2000b800006 */
[----:B------:R-:W-:Y:S05]  /*3e00*/  BRA `(.L_x_81) ;  /* 0x0000000000107947 */ /* 0x000fea0003800000 */
.L_x_74:
[----:B------:R-:W-:-:S05]  /*3e10*/  MOV R2, 0xffffffff ;  /* 0xffffffff00027802 */ /* 0x000fca0000000f00 */
[----:B------:R1:W-:Y:S02]  /*3e20*/  STS [UR37+0x230], R2 ;  /* 0x00023002ff007988 */ /* 0x0003e40008000825 */
[----:B-1----:R-:W-:Y:S02]  /*3e30*/  MOV R2, 0x3e50 ;  /* 0x00003e5000027802 */ /* 0x002fe40000000f00 */
[----:B-----5:R-:W-:Y:S05]  /*3e40*/  CALL.REL.NOINC `($__internal_1_$__cuda_sm10x_tcgen05_guardrail_trap_phase_invalid_during_alloc) ;  /* 0x0000004400587944 */ /* 0x020fea0003c00000 */
.L_x_81:
[----:B------:R-:W-:Y:S05]  /*3e50*/  WARPSYNC.ALL ;  /* 0x0000000000007948 */ /* 0x000fea0003800000 */
[----:B------:R-:W3:Y:S01]  /*3e60*/  S2UR UR7, SR_CgaCtaId ;  /* 0x00000000000779c3 */ /* 0x000ee20000008800 */
[----:B------:R-:W-:Y:S01]  /*3e70*/  UMOV UR6, 0x400 ;  /* 0x0000040000067882 */ /* 0x000fe20000000000 */
[----:B------:R-:W-:-:S06]  /*3e80*/  NOP ;  /* 0x0000000000007918 */ /* 0x000fcc0000000000 */
[----:B------:R-:W-:Y:S06]  /*3e90*/  BAR.ARV 0x6, 0xa0 ;  /* 0x0182800000007b1d */ /* 0x000fec0000002000 */
[----:B------:R-:W4:Y:S01]  /*3ea0*/  LDCU UR8, c[0x0][0x38c] ;  /* 0x00007180ff0877ac */ /* 0x000f220008000800 */
[----:B------:R-:W-:Y:S01]  /*3eb0*/  LOP3.LUT R0, R0, 0xffff, RZ, 0xc0, !PT ;  /* 0x0000ffff00007812 */ /* 0x000fe200078ec0ff */
[----:B-1----:R-:W-:Y:S01]  /*3ec0*/  IMAD.MOV.U32 R9, RZ, RZ, 0x1 ;  /* 0x00000001ff097424 */ /* 0x002fe200078e00ff */
[----:B------:R-:W-:Y:S01]  /*3ed0*/  LOP3.LUT R8, R8, 0xffff, RZ, 0xc0, !PT ;  /* 0x0000ffff08087812 */ /* 0x000fe200078ec0ff */
[----:B------:R-:W-:Y:S01]  /*3ee0*/  UMOV UR19, URZ ;  /* 0x000000ff00137c82 */ /* 0x000fe20008000000 */
[----:B------:R-:W-:Y:S01]  /*3ef0*/  R2UR UR11, R0 ;  /* 0x00000000000b72ca */ /* 0x000fe200000e0000 */
[----:B------:R-:W-:Y:S01]  /*3f00*/  UMOV UR18, URZ ;  /* 0x000000ff00127c82 */ /* 0x000fe20008000000 */
[----:B------:R-:W-:Y:S01]  /*3f10*/  R2UR UR12, R8 ;  /* 0x00000000080c72ca */ /* 0x000fe200000e0000 */
[----:B------:R-:W-:Y:S01]  /*3f20*/  IMAD.MOV.U32 R8, RZ, RZ, RZ ;  /* 0x000000ffff087224 */ /* 0x000fe200078e00ff */
[----:B------:R-:W-:Y:S01]  /*3f30*/  UMOV UR17, URZ ;  /* 0x000000ff00117c82 */ /* 0x000fe20008000000 */
[----:B---3--:R-:W-:-:S02]  /*3f40*/  ULEA UR7, UR7, UR6, 0x18 ;  /* 0x0000000607077291 */ /* 0x008fc4000f8ec0ff */
[----:B------:R-:W-:Y:S02]  /*3f50*/  UISETP.NE.AND UP2, UPT, UR5, URZ, UPT ;  /* 0x000000ff0500728c */ /* 0x000fe4000bf45270 */
[----:B------:R-:W-:Y:S02]  /*3f60*/  UIADD3 UR13, UPT, UPT, UR7, 0x2600, URZ ;  /* 0x00002600070d7890 */ /* 0x000fe4000fffe0ff */
[----:B------:R-:W-:Y:S02]  /*3f70*/  UIADD3 UR14, UPT, UPT, UR7, 0x2c600, URZ ;  /* 0x0002c600070e7890 */ /* 0x000fe4000fffe0ff */
[----:B----4-:R-:W-:Y:S01]  /*3f80*/  UIADD3 UR8, UPT, UPT, UR8, 0x3f, URZ ;  /* 0x0000003f08087890 */ /* 0x010fe2000fffe0ff */
[----:B--2---:R-:W1:Y:S01]  /*3f90*/  LDS R2, [UR7+0x230] ;  /* 0x00023007ff027984 */ /* 0x004e620008000800 */
[----:B------:R-:W-:Y:S02]  /*3fa0*/  USHF.R.U32.HI UR13, URZ, 0x4, UR13 ;  /* 0x00000004ff0d7899 */ /* 0x000fe4000801160d */
[----:B------:R-:W-:-:S02]  /*3fb0*/  USHF.R.S32.HI UR6, URZ, 0x1f, UR8 ;  /* 0x0000001fff067899 */ /* 0x000fc40008011408 */
[----:B------:R-:W-:Y:S02]  /*3fc0*/  USHF.R.U32.HI UR14, URZ, 0x4, UR14 ;  /* 0x00000004ff0e7899 */ /* 0x000fe4000801160e */
[----:B------:R-:W-:Y:S02]  /*3fd0*/  ULEA.HI UR6, UR6, UR8, URZ, 0x6 ;  /* 0x0000000806067291 */ /* 0x000fe4000f8f30ff */
[----:B------:R-:W-:Y:S02]  /*3fe0*/  ULOP3.LUT UR13, UR13, 0x3fff, URZ, 0xc0, !UPT ;  /* 0x00003fff0d0d7892 */ /* 0x000fe4000f8ec0ff */
[----:B------:R-:W-:Y:S02]  /*3ff0*/  USHF.R.S32.HI UR6, URZ, 0x6, UR6 ;  /* 0x00000006ff067899 */ /* 0x000fe40008011406 */
[----:B------:R-:W-:Y:S02]  /*4000*/  ULOP3.LUT UR14, UR14, 0x3fff, URZ, 0xc0, !UPT ;  /* 0x00003fff0e0e7892 */ /* 0x000fe4000f8ec0ff */
[----:B------:R-:W-:Y:S01]  /*4010*/  UISETP.LT.AND UP0, UPT, UR6, 0x1, UPT ;  /* 0x000000010600788c */ /* 0x000fe2000bf01270 */
[----:B------:R-:W-:Y:S01]  /*4020*/  UMOV UR28, 0x0 ;  /* 0x00000000001c7882 */ /* 0x000fe20000000000 */
[----:B------:R-:W-:Y:S01]  /*4030*/  UMOV UR29, 0x8080010 ;  /* 0x08080010001d7882 */ /* 0x000fe20000000000 */
[----:B------:R-:W-:-:S02]  /*4040*/  ULOP3.LUT UR13, UR13, 0x10000, URZ, 0xfc, !UPT ;  /* 0x000100000d0d7892 */ /* 0x000fc4000f8efcff */
[----:B------:R-:W-:Y:S02]  /*4050*/  ULOP3.LUT UR14, UR14, 0x10000, URZ, 0xfc, !UPT ;  /* 0x000100000e0e7892 */ /* 0x000fe4000f8efcff */
[----:B------:R-:W-:Y:S01]  /*4060*/  USEL UR20, UR6, 0x1, !UP0 ;  /* 0x0000000106147887 */ /* 0x000fe2000c000000 */
[----:B------:R-:W-:Y:S01]  /*4070*/  UMOV UR26, 0x0 ;  /* 0x00000000001a7882 */ /* 0x000fe20000000000 */
[----:B------:R-:W-:Y:S01]  /*4080*/  UMOV UR27, 0x8080010 ;  /* 0x08080010001b7882 */ /* 0x000fe20000000000 */
[----:B------:R-:W-:Y:S01]  /*4090*/  UMOV UR24, 0x0 ;  /* 0x0000000000187882 */ /* 0x000fe20000000000 */
[----:B------:R-:W-:Y:S01]  /*40a0*/  UMOV UR25, 0x8080010 ;  /* 0x0808001000197882 */ /* 0x000fe20000000000 */
[----:B------:R-:W-:Y:S01]  /*40b0*/  UMOV UR22, 0x0 ;  /* 0x0000000000167882 */ /* 0x000fe20000000000 */
[----:B------:R-:W-:Y:S01]  /*40c0*/  UMOV UR23, 0x8080010 ;  /* 0x0808001000177882 */ /* 0x000fe20000000000 */
[----:B-1----:R-:W-:Y:S02]  /*40d0*/  R2UR UR21, R2 ;  /* 0x00000000021572ca */ /* 0x002fe400000e0000 */
[----:B------:R-:W-:-:S13]  /*40e0*/  CS2R R2, SRZ ;  /* 0x0000000000027805 */ /* 0x000fda000001ff00 */
.L_x_92:
[C---:B------:R-:W-:Y:S02]  /*40f0*/  LEA R0, R8.reuse, UR7, 0x3 ;  /* 0x0000000708007c11 */ /* 0x040fe4000f8e18ff */
[----:B------:R-:W-:Y:S02]  /*4100*/  SHF.L.U32 R5, R3, 0x1f, RZ ;  /* 0x0000001f03057819 */ /* 0x000fe400000006ff */
[----:B------:R-:W-:Y:S02]  /*4110*/  LEA R4, R8, UR7, 0x4 ;  /* 0x0000000708047c11 */ /* 0x000fe4000f8e20ff */
[----:B------:R-:W1:Y:S02]  /*4120*/  SYNCS.PHASECHK.TRANS64.TRYWAIT P0, [R0+URZ+0x180], R5 ;  /* 0x00018005000075a7 */ /* 0x000e6400080011ff */
[----:B-1-34-:R-:W-:Y:S05]  /*4130*/  @!P0 BRA `(.L_x_85) ;  /* 0x0000003c00548947 */ /* 0x01afea0003800000 */
.L_x_190:
[----:B-1----:R-:W1:Y:S01]  /*4140*/  LDS.128 R4, [R4+0x210] ;  /* 0x0002100004047984 */ /* 0x002e620000000c00 */
[----:B------:R-:W-:Y:S02]  /*4150*/  VIADD R0, R0, 0x190 ;  /* 0x0000019000007836 */ /* 0x000fe40000000000 */
[----:B------:R-:W-:Y:S01]  /*4160*/  VIADD R8, R8, 0x1 ;  /* 0x0000000108087836 */ /* 0x000fe20000000000 */
[----:B------:R-:W-:Y:S01]  /*4170*/  @!PT LDS RZ, [RZ] ;  /* 0x00000000fffff984 */ /* 0x000fe20000000800 */
[----:B------:R-:W-:Y:S01]  /*4180*/  @!PT LDS RZ, [RZ] ;  /* 0x00000000fffff984 */ /* 0x000fe20000000800 */
[----:B------:R-:W-:Y:S01]  /*4190*/  @!PT LDS RZ, [RZ] ;  /* 0x00000000fffff984 */ /* 0x000fe20000000800 */
[----:B------:R-:W-:Y:S01]  /*41a0*/  @!PT LDS RZ, [RZ] ;  /* 0x00000000fffff984 */ /* 0x000fe20000000800 */
[----:B------:R2:W-:Y:S06]  /*41b0*/  MEMBAR.ALL.CTA ;  /* 0x0000000000007992 */ /* 0x0005ec0000008000 */
[----:B--2---:R-:W2:Y:S01]  /*41c0*/  FENCE.VIEW.ASYNC.S ;  /* 0x00000000000073c6 */ /* 0x004ea20000000000 */
[----:B------:R-:W-:-:S04]  /*41d0*/  PRMT R0, RZ, 0x654, R0 ;  /* 0x00000654ff007816 */ /* 0x000fc80000000000 */
[----:B--2---:R2:W-:Y:S01]  /*41e0*/  SYNCS.ARRIVE.TRANS64.RED.A1T0 RZ, [R0+URZ], RZ ;  /* 0x000000ff00ff79a7 */ /* 0x0045e200081004ff */
[----:B-1----:R-:W-:Y:S01]  /*41f0*/  LOP3.LUT P1, RZ, R6, 0x1, RZ, 0xc0, !PT ;  /* 0x0000000106ff7812 */ /* 0x002fe2000782c0ff */
[----:B--2---:R-:W-:-:S12]  /*4200*/  BRA.U UP2, `(.L_x_86) ;  /* 0x0000000502087547 */ /* 0x004fd8000b800000 */
[----:B------:R-:W1:Y:S01]  /*4210*/  LDCU UR8, c[0x0][0x38c] ;  /* 0x00007180ff0877ac */ /* 0x000e620008000800 */
[----:B------:R-:W-:Y:S02]  /*4220*/  PLOP3.LUT P2, PT, PT, PT, PT, 0x80, 0x8 ;  /* 0x000000000008781c */ /* 0x000fe40003f4f070 */
[----:B------:R-:W-:Y:S01]  /*4230*/  SHF.L.U32 R5, R9, 0x1f, RZ ;  /* 0x0000001f09057819 */ /* 0x000fe200000006ff */
[----:B------:R-:W-:Y:S02]  /*4240*/  ULEA UR9, UR19, UR7, 0x3 ;  /* 0x0000000713097291 */ /* 0x000fe4000f8e18ff */
[----:B------:R-:W-:Y:S02]  /*4250*/  ULEA UR10, UR19, UR21, 0x4 ;  /* 0x00000015130a7291 */ /* 0x000fe4000f8e20ff */
[----:B-1----:R-:W-:-:S06]  /*4260*/  UISETP.GE.AND UP0, UPT, UR8, 0x1, UPT ;  /* 0x000000010800788c */ /* 0x002fcc000bf06270 */
[----:B------:R-:W-:-:S05]  /*4270*/  PLOP3.LUT P0, PT, PT, PT, UP0, 0x80, 0x8 ;  /* 0x000000000008781c */ /* 0x000fca0003f0f008 */
[----:B------:R-:W-:-:S08]  /*4280*/  @UP0 ULEA UR8, UR18, UR7, 0x3 ;  /* 0x0000000712080291 */ /* 0x000fd0000f8e18ff */
[----:B------:R-:W-:-:S04]  /*4290*/  @P0 SHF.L.U32 R0, R2, 0x1f, RZ ;  /* 0x0000001f02000819 */ /* 0x000fc800000006ff */
[----:B------:R1:W2:Y:S01]  /*42a0*/  @P0 SYNCS.PHASECHK.TRANS64.TRYWAIT P2, [UR8], R0 ;  /* 0x00000000ff0005a7 */ /* 0x0002a20008041108 */
[----:B------:R-:W3:Y:S02]  /*42b0*/  SYNCS.PHASECHK.TRANS64.TRYWAIT P0, [UR9+0x1c0], R5 ;  /* 0x0001c005ff0075a7 */ /* 0x000ee40008001109 */
[----:B-123--:R-:W-:Y:S05]  /*42c0*/  @!P0 BRA `(.L_x_87) ;  /* 0x0000003c00048947 */ /* 0x00efea0003800000 */
.L_x_192:
[----:B------:R-:W-:Y:S01]  /*42d0*/  UMOV UR16, UR17 ;  /* 0x0000001100107c82 */ /* 0x000fe20008000000 */
[----:B------:R-:W-:Y:S05]  /*42e0*/  BRA.U !UP0, `(.L_x_88) ;  /* 0x0000000108c07547 */ /* 0x000fea000b800000 */
[----:B------:R-:W-:Y:S02]  /*42f0*/  UIADD3 UR16, UPT, UPT, UR20, UR17, URZ ;  /* 0x0000001114107290 */ /* 0x000fe4000fffe0ff */
[----:B------:R-:W-:Y:S01]  /*4300*/  UPLOP3.LUT UP3, UPT, UPT, UPT, UPT, 0x40, 0x4 ;  /* 0x000000000004789c */ /* 0x000fe20003f6e870 */
[----:B------:R-:W-:Y:S01]  /*4310*/  UMOV UR15, UR6 ;  /* 0x00000006000f7c82 */ /* 0x000fe20008000000 */
[----:B------:R-:W-:-:S09]  /*4320*/  UMOV UR46, UR18 ;  /* 0x00000012002e7c82 */ /* 0x000fd20008000000 */
.L_x_91:
[----:B--2---:R-:W-:Y:S01]  /*4330*/  ULEA UR8, UR46, UR7, 0x3 ;  /* 0x000000072e087291 */ /* 0x004fe2000f8e18ff */
[----:B---3--:R-:W-:Y:S11]  /*4340*/  @P2 BRA `(.L_x_89) ;  /* 0x00000000000c2947 */ /* 0x008ff60003800000 */
[----:B-1----:R-:W-:Y:S04]  /*4350*/  SHF.L.U32 R5, R2, 0x1f, RZ ;  /* 0x0000001f02057819 */ /* 0x002fe800000006ff */
[----:B------:R-:W1:Y:S02]  /*4360*/  SYNCS.PHASECHK.TRANS64.TRYWAIT P0, [UR8], R5 ;  /* 0x00000005ff0075a7 */ /* 0x000e640008001108 */
[----:B-1----:R-:W-:Y:S05]  /*4370*/  @!P0 BRA `(.L_x_90) ;  /* 0x0000003800f08947 */ /* 0x002fea0003800000 */
.L_x_89:
[----:B------:R-:W-:Y:S01]  /*4380*/  UISETP.NE.AND UP0, UPT, UR15, 0x1, UPT ;  /* 0x000000010f00788c */ /* 0x000fe2000bf05270 */
[----:B------:R-:W-:Y:S01]  /*4390*/  PLOP3.LUT P2, PT, PT, PT, PT, 0x80, 0x8 ;  /* 0x000000000008781c */ /* 0x000fe20003f4f070 */
[----:B------:R-:W-:Y:S02]  /*43a0*/  UIADD3 UR18, UPT, UPT, UR46, 0x1, URZ ;  /* 0x000000012e127890 */ /* 0x000fe4000fffe0ff */
[----:B------:R-:W-:Y:S02]  /*43b0*/  ULEA UR32, UR46, UR14, 0x7 ;  /* 0x0000000e2e207291 */ /* 0x000fe4000f8e38ff */
[----:B------:R-:W-:Y:S01]  /*43c0*/  UISETP.NE.AND UP1, UPT, UR18, 0x15, UPT ;  /* 0x000000151200788c */ /* 0x000fe2000bf25270 */
[----:B------:R-:W-:Y:S01]  /*43d0*/  PLOP3.LUT P0, PT, PT, PT, UP0, 0x80, 0x8 ;  /* 0x000000000008781c */ /* 0x000fe20003f0f008 */
[----:B------:R-:W-:Y:S02]  /*43e0*/  UIADD3 UR44, UPT, UPT, UR32, 0x2, URZ ;  /* 0x00000002202c7890 */ /* 0x000fe4000fffe0ff */
[----:B------:R-:W-:Y:S02]  /*43f0*/  USEL UR31, URZ, 0x1, UP1 ;  /* 0x00000001ff1f7887 */ /* 0x000fe40008800000 */
[----:B------:R-:W-:Y:S02]  /*4400*/  USEL UR18, UR18, URZ, UP1 ;  /* 0x000000ff12127287 */ /* 0x000fe40008800000 */
[----:B------:R-:W-:Y:S02]  /*4410*/  UIADD3 UR40, UPT, UPT, UR32, 0x4, URZ ;  /* 0x0000000420287890 */ /* 0x000fe4000fffe0ff */
[----:B------:R-:W-:Y:S01]  /*4420*/  @UP0 ULEA UR30, UR18, UR7, 0x3 ;  /* 0x00000007121e0291 */ /* 0x000fe2000f8e18ff */
[----:B------:R-:W-:Y:S01]  /*4430*/  LOP3.LUT R2, R2, UR31, RZ, 0x3c, !PT ;  /* 0x0000001f02027c12 */ /* 0x000fe2000f8e3cff */
[----:B------:R-:W-:Y:S02]  /*4440*/  UIADD3 UR36, UPT, UPT, UR32, 0x6, URZ ;  /* 0x0000000620247890 */ /* 0x000fe4000fffe0ff */
[----:B------:R-:W-:Y:S01]  /*4450*/  UIADD3 UR8, UPT, UPT, UR8, 0xa8, URZ ;  /* 0x000000a808087890 */ /* 0x000fe2000fffe0ff */
[----:B-1----:R-:W-:Y:S01]  /*4460*/  @P0 SHF.L.U32 R0, R2, 0x1f, RZ ;  /* 0x0000001f02000819 */ /* 0x002fe200000006ff */
[----:B------:R-:W-:Y:S02]  /*4470*/  UIADD3 UR17, UPT, UPT, UR17, 0x1, URZ ;  /* 0x0000000111117890 */ /* 0x000fe4000fffe0ff */
[----:B------:R-:W-:Y:S01]  /*4480*/  UIADD3 UR15, UPT, UPT, UR15, -0x1, URZ ;  /* 0xffffffff0f0f7890 */ /* 0x000fe2000fffe0ff */
[----:B------:R2:W3:Y:S01]  /*4490*/  @P0 SYNCS.PHASECHK.TRANS64.TRYWAIT P2, [UR30], R0 ;  /* 0x00000000ff0005a7 */ /* 0x0004e2000804111e */
[----:B------:R-:W-:Y:S02]  /*44a0*/  ULEA UR30, UR46, UR13, 0x9 ;  /* 0x0000000d2e1e7291 */ /* 0x000fe4000f8e48ff */
[----:B------:R-:W-:Y:S02]  /*44b0*/  UISETP.NE.AND UP0, UPT, UR17, UR16, UPT ;  /* 0x000000101100728c */ /* 0x000fe4000bf05270 */
[----:B------:R-:W-:Y:S02]  /*44c0*/  UIADD3 UR42, UPT, UPT, UR30, 0x2, URZ ;  /* 0x000000021e2a7890 */ /* 0x000fe4000fffe0ff */
[----:B------:R-:W-:Y:S02]  /*44d0*/  UIADD3 UR38, UPT, UPT, UR30, 0x4, URZ ;  /* 0x000000041e267890 */ /* 0x000fe4000fffe0ff */
[----:B------:R-:W-:Y:S01]  /*44e0*/  UIADD3 UR34, UPT, UPT, UR30, 0x6, URZ ;  /* 0x000000061e227890 */ /* 0x000fe2000fffe0ff */
[----:B------:R-:W-:Y:S01]  /*44f0*/  UMOV UR33, 0x40004040 ;  /* 0x4000404000217882 */ /* 0x000fe20000000000 */
[----:B------:R-:W-:Y:S01]  /*4500*/  UMOV UR31, 0x40004040 ;  /* 0x40004040001f7882 */ /* 0x000fe20000000000 */
[----:B------:R-:W-:Y:S01]  /*4510*/  UMOV UR45, 0x40004040 ;  /* 0x40004040002d7882 */ /* 0x000fe20000000000 */
[----:B------:R2:W-:Y:S01]  /*4520*/  UTCHMMA.2CTA gdesc[UR30], gdesc[UR32], tmem[UR10], tmem[UR28], idesc[UR29], UP3 ;  /* 0x00ff1c201e0075ea */ /* 0x0005e20009a0000a */
[----:B------:R-:W-:Y:S01]  /*4530*/  UPLOP3.LUT UP3, UPT, UPT, UPT, UPT, 0x80, 0x8 ;  /* 0x000000000008789c */ /* 0x000fe20003f6f070 */
[----:B------:R-:W-:Y:S01]  /*4540*/  UMOV UR43, 0x40004040 ;  /* 0x40004040002b7882 */ /* 0x000fe20000000000 */
[----:B------:R-:W-:Y:S01]  /*4550*/  UMOV UR41, 0x40004040 ;  /* 0x4000404000297882 */ /* 0x000fe20000000000 */
[----:B------:R2:W-:Y:S01]  /*4560*/  UTCHMMA.2CTA gdesc[UR42], gdesc[UR44], tmem[UR10], tmem[UR26], idesc[UR27], UPT ;  /* 0x00ff1a2c2a0075ea */ /* 0x0005e2000ba0000a */
[----:B------:R-:W-:Y:S01]  /*4570*/  UMOV UR39, 0x40004040 ;  /* 0x4000404000277882 */ /* 0x000fe20000000000 */
[----:B------:R-:W-:Y:S01]  /*4580*/  UMOV UR37, 0x40004040 ;  /* 0x4000404000257882 */ /* 0x000fe20000000000 */
[----:B------:R-:W-:Y:S01]  /*4590*/  UMOV UR35, 0x40004040 ;  /* 0x4000404000237882 */ /* 0x000fe20000000000 */
[----:B------:R2:W-:Y:S01]  /*45a0*/  UTCHMMA.2CTA gdesc[UR38], gdesc[UR40], tmem[UR10], tmem[UR24], idesc[UR25], UPT ;  /* 0x00ff1828260075ea */ /* 0x0005e2000ba0000a */
[----:B------:R2:W-:Y:S01]  /*45b0*/  UTCHMMA.2CTA gdesc[UR34], gdesc[UR36], tmem[UR10], tmem[UR22], idesc[UR23], UPT ;  /* 0x00ff1624220075ea */ /* 0x0005e2000ba0000a */
[----:B------:R2:W-:Y:S01]  /*45c0*/  UTCBAR.2CTA.MULTICAST [UR8], URZ, UR12 ;  /* 0x000000ff080073e9 */ /* 0x0005e2000820080c */
[----:B------:R-:W-:Y:S01]  /*45d0*/  UMOV UR46, UR18 ;  /* 0x00000012002e7c82 */ /* 0x000fe20008000000 */
[----:B------:R-:W-:Y:S05]  /*45e0*/  BRA.U UP0, `(.L_x_91) ;  /* 0xfffffffd00507547 */ /* 0x000fea000b83ffff */
.L_x_88:
[----:B------:R-:W-:Y:S01]  /*45f0*/  UIADD3 UR9, UPT, UPT, UR9, 0x1a0, URZ ;  /* 0x000001a009097890 */ /* 0x000fe2000fffe0ff */
[----:B------:R-:W-:-:S08]  /*4600*/  UMOV UR17, UR16 ;  /* 0x0000001000117c82 */ /* 0x000fd00008000000 */
[----:B------:R4:W-:Y:S01]  /*4610*/  UTCBAR.2CTA.MULTICAST [UR9], URZ, UR11 ;  /* 0x000000ff090073e9 */ /* 0x0009e2000820080b */
[----:B------:R-:W-:Y:S02]  /*4620*/  NOP ;  /* 0x0000000000007918 */ /* 0x000fe40000000000 */
.L_x_86:
[----:B------:R-:W-:Y:S01]  /*4630*/  UIADD3 UR19, UPT, UPT, UR19, 0x1, URZ ;  /* 0x0000000113137890 */ /* 0x000fe2000fffe0ff */
[----:B------:R-:W-:-:S03]  /*4640*/  ISETP.NE.AND P0, PT, R8, 0x2, PT ;  /* 0x000000020800780c */ /* 0x000fc60003f05270 */
[----:B------:R-:W-:Y:S01]  /*4650*/  UISETP.NE.AND UP0, UPT, UR19, 0x4, UPT ;  /* 0x000000041300788c */ /* 0x000fe2000bf05270 */
[----:B-12---:R-:W-:Y:S02]  /*4660*/  SEL R0, RZ, 0x1, P0 ;  /* 0x00000001ff007807 */ /* 0x006fe40000000000 */
[----:B------:R-:W-:Y:S01]  /*4670*/  SEL R8, R8, RZ, P0 ;  /* 0x000000ff08087207 */ /* 0x000fe20000000000 */
[----:B------:R-:W-:Y:S01]  /*4680*/  USEL UR8, URZ, 0x1, UP0 ;  /* 0x00000001ff087887 */ /* 0x000fe20008000000 */
[----:B------:R-:W-:Y:S01]  /*4690*/  LOP3.LUT R3, R3, R0, RZ, 0x3c, !PT ;  /* 0x0000000003037212 */ /* 0x000fe200078e3cff */
[----:B------:R-:W-:-:S04]  /*46a0*/  USEL UR19, UR19, URZ, UP0 ;  /* 0x000000ff13137287 */ /* 0x000fc80008000000 */
[----:B------:R-:W-:Y:S01]  /*46b0*/  LOP3.LUT R9, R9, UR8, RZ, 0x3c, !PT ;  /* 0x0000000809097c12 */ /* 0x000fe2000f8e3cff */
[----:B------:R-:W-:Y:S07]  /*46c0*/  @P1 BRA `(.L_x_92) ;  /* 0xfffffff800881947 */ /* 0x000fee000383ffff */
[----:B------:R-:W1:Y:S01]  /*46d0*/  S2UR UR6, SR_CgaCtaId ;  /* 0x00000000000679c3 */ /* 0x000e620000008800 */
[----:B------:R-:W-:Y:S01]  /*46e0*/  ELECT P0, URZ, PT ;  /* 0x0000000000ff782f */ /* 0x000fe20003800000 */
[----:B------:R-:W-:Y:S01]  /*46f0*/  HFMA2 R0, -RZ, RZ, 0, 5.9604644775390625e-08 ;  /* 0x00000001ff007431 */ /* 0x000fe200000001ff */
[----:B------:R-:W-:-:S05]  /*4700*/  UMOV UR8, 0x40 ;  /* 0x0000004000087882 */ /* 0x000fca0000000000 */
[----:B------:R-:W-:Y:S01]  /*4710*/  UVIRTCOUNT.DEALLOC.SMPOOL 0x80 ;  /* 0x000000800000784c */ /* 0x000fe20000000000 */
[----:B------:R-:W-:Y:S02]  /*4720*/  UISETP.NE.AND UP0, UPT, UR5, URZ, UPT ;  /* 0x000000ff0500728c */ /* 0x000fe4000bf05270 */
[----:B-1----:R-:W-:-:S09]  /*4730*/  ULEA UR6, UR6, UR8, 0x18 ;  /* 0x0000000806067291 */ /* 0x002fd2000f8ec0ff */
[----:B------:R1:W-:Y:S01]  /*4740*/  @P0 STS.U8 [UR6+0x1c], R0 ;  /* 0x00001c00ff000988 */ /* 0x0003e20008000006 */
[----:B------:R-:W-:Y:S05]  /*4750*/  BRA.U UP0, `(.L_x_93) ;  /* 0x0000000100a07547 */ /* 0x000fea000b800000 */
[----:B------:R-:W-:Y:S01]  /*4760*/  UIADD3 UR5, UPT, UPT, UR7, 0x1c0, URZ ;  /* 0x000001c007057890 */ /* 0x000fe2000fffe0ff */
[----:B------:R-:W-:-:S03]  /*4770*/  SHF.L.U32 R3, R9, 0x1f, RZ ;  /* 0x0000001f09037819 */ /* 0x000fc600000006ff */
[----:B------:R-:W-:-:S09]  /*4780*/  ULEA UR8, UR19, UR5, 0x3 ;  /* 0x0000000513087291 */ /* 0x000fd2000f8e18ff */
[----:B------:R-:W2:Y:S02]  /*4790*/  SYNCS.PHASECHK.TRANS64.TRYWAIT P0, [UR8], R3 ;  /* 0x00000003ff0075a7 */ /* 0x000ea40008001108 */
[----:B--2---:R-:W-:Y:S05]  /*47a0*/  @!P0 BRA `(.L_x_94) ;  /* 0x0000003400fc8947 */ /* 0x004fea0003800000 */
.L_x_195:
[----:B----4-:R-:W-:-:S04]  /*47b0*/  UIADD3 UR9, UPT, UPT, UR19, 0x1, URZ ;  /* 0x0000000113097890 */ /* 0x010fc8000fffe0ff */
        /* <DEDUP_REMOVED lines=8> */
.L_x_197:
        /* <DEDUP_REMOVED lines=9> */
.L_x_199:
[----:B------:R-:W-:-:S04]  /*48d0*/  UIADD3 UR9, UPT, UPT, UR9, 0x1, URZ ;  /* 0x0000000109097890 */ /* 0x000fc8000fffe0ff */
[----:B------:R-:W-:-:S04]  /*48e0*/  UISETP.NE.AND UP1, UPT, UR9, 0x4, UPT ;  /* 0x000000040900788c */ /* 0x000fc8000bf25270 */
[----:B------:R-:W-:Y:S02]  /*48f0*/  USEL UR8, URZ, 0x1, UP1 ;  /* 0x00000001ff087887 */ /* 0x000fe40008800000 */
[----:B------:R-:W-:-:S04]  /*4900*/  USEL UR9, UR9, URZ, UP1 ;  /* 0x000000ff09097287 */ /* 0x000fc80008800000 */
[----:B------:R-:W-:Y:S01]  /*4910*/  ULEA UR9, UR9, UR5, 0x3 ;  /* 0x0000000509097291 */ /* 0x000fe2000f8e18ff */
[----:B-1----:R-:W-:-:S04]  /*4920*/  LOP3.LUT R3, R2, UR8, RZ, 0x3c, !PT ;  /* 0x0000000802037c12 */ /* 0x002fc8000f8e3cff */
[----:B------:R-:W-:Y:S01]  /*4930*/  SHF.L.U32 R3, R3, 0x1f, RZ ;  /* 0x0000001f03037819 */ /* 0x000fe200000006ff */
[----:B------:R-:W-:-:S04]  /*4940*/  IMAD.U32 R0, RZ, RZ, UR9 ;  /* 0x00000009ff007e24 */ /* 0x000fc8000f8e00ff */
[----:B------:R1:W2:Y:S03]  /*4950*/  SYNCS.PHASECHK.TRANS64.TRYWAIT P0, [R0+URZ], R3 ;  /* 0x00000003000075a7 */ /* 0x0002a600080011ff */
[----:B--2---:R-:W-:Y:S05]  /*4960*/  @!P0 NANOSLEEP.SYNCS 0x989680 ;  /* 0x009896800000895d */ /* 0x004fea0003900000 */
[----:B------:R-:W2:Y:S02]  /*4970*/  @!P0 SYNCS.PHASECHK.TRANS64 P0, [R0+URZ], R3 ;  /* 0x00000003000085a7 */ /* 0x000ea400080010ff */
[----:B--2---:R-:W-:Y:S05]  /*4980*/  @P0 BRA `(.L_x_97) ;  /* 0x0000000000200947 */ /* 0x004fea0003800000 */
.L_x_98:
[----:B--2---:R2:W4:Y:S02]  /*4990*/  SYNCS.PHASECHK.TRANS64.TRYWAIT P0, [R0+URZ], R3 ;  /* 0x00000003000075a7 */ /* 0x00452400080011ff */
[----:B----4-:R-:W-:Y:S05]  /*49a0*/  @!P0 NANOSLEEP.SYNCS 0x989680 ;  /* 0x009896800000895d */ /* 0x010fea0003900000 */
[----:B------:R-:W4:Y:S02]  /*49b0*/  @!P0 SYNCS.PHASECHK.TRANS64 P0, [R0+URZ], R3 ;  /* 0x00000003000085a7 */ /* 0x000f2400080010ff */
[----:B----4-:R-:W-:Y:S05]  /*49c0*/  @!P0 BRA `(.L_x_98) ;  /* 0xfffffffc00f08947 */ /* 0x010fea000383ffff */
[----:B------:R-:W-:Y:S05]  /*49d0*/  BRA `(.L_x_97) ;  /* 0x00000000000c7947 */ /* 0x000fea0003800000 */
.L_x_93:
[----:B------:R-:W-:-:S04]  /*49e0*/  UIADD3 UR5, UPT, UPT, UR7, 0x200, URZ ;  /* 0x0000020007057890 */ /* 0x000fc8000fffe0ff */
[----:B------:R-:W-:-:S09]  /*49f0*/  UPRMT UR5, UR4, 0x654, UR5 ;  /* 0x0000065404057896 */ /* 0x000fd20008000005 */
[----:B------:R-:W-:Y:S03]  /*4a00*/  SYNCS.ARRIVE.TRANS64.RED.A1T0 RZ, [UR5], RZ ;  /* 0x000000ffffff79a7 */ /* 0x000fe60008100405 */
.L_x_97:
[----:B-12---:R-:W-:Y:S01]  /*4a10*/  SHF.L.U32 R3, RZ, 0x1f, RZ ;  /* 0x0000001fff037819 */ /* 0x006fe200000006ff */
[----:B------:R-:W-:Y:S01]  /*4a20*/  UIADD3 UR5, UPT, UPT, UR7, 0x200, URZ ;  /* 0x0000020007057890 */ /* 0x000fe2000fffe0ff */
[----:B------:R-:W-:Y:S02]  /*4a30*/  PLOP3.LUT P0, PT, PT, PT, UP0, 0x80, 0x8 ;  /* 0x000000000008781c */ /* 0x000fe40003f0f008 */
[----:B------:R-:W1:Y:S02]  /*4a40*/  SYNCS.PHASECHK.TRANS64.TRYWAIT P1, [UR7+0x200], R3 ;  /* 0x00020003ff0075a7 */ /* 0x000e640008021107 */
[----:B-1----:R-:W-:Y:S09]  /*4a50*/  @!P1 BRA `(.L_x_99) ;  /* 0x0000003400989947 */ /* 0x002ff20003800000 */
.L_x_201:
[----:B------:R-:W-:Y:S01]  /*4a60*/  @!UP0 UPRMT UR5, UR4, 0x654, UR5 ;  /* 0x0000065404058896 */ /* 0x000fe20008000005 */
[----:B------:R-:W-:Y:S02]  /*4a70*/  UMOV UR8, 0xffff ;  /* 0x0000ffff00087882 */ /* 0x000fe40000000000 */
[----:B------:R-:W-:-:S06]  /*4a80*/  UMOV UR4, 0x1 ;  /* 0x0000000100047882 */ /* 0x000fcc0000000000 */
[----:B------:R-:W-:Y:S01]  /*4a90*/  @!P0 SYNCS.ARRIVE.TRANS64.RED.A1T0 RZ, [UR5], RZ ;  /* 0x000000ffffff89a7 */ /* 0x000fe20008100405 */
[----:B------:R-:W-:Y:S01]  /*4aa0*/  NOP ;  /* 0x0000000000007918 */ /* 0x000fe20000000000 */
[----:B-1----:R-:W1:Y:S01]  /*4ab0*/  LDS R0, [UR6+0x14] ;  /* 0x00001406ff007984 */ /* 0x002e620008000800 */
[----:B------:R-:W-:-:S04]  /*4ac0*/  ULOP3.LUT UR5, UR21, 0xffff, URZ, 0xc0, !UPT ;  /* 0x0000ffff15057892 */ /* 0x000fc8000f8ec0ff */
[----:B------:R-:W-:-:S04]  /*4ad0*/  USHF.R.U32.HI UR5, URZ, 0x5, UR5 ;  /* 0x00000005ff057899 */ /* 0x000fc80008011605 */
[----:B------:R-:W-:Y:S02]  /*4ae0*/  USHF.L.U32 UR8, UR8, UR5, URZ ;  /* 0x0000000508087299 */ /* 0x000fe400080006ff */
[----:B------:R-:W-:-:S04]  /*4af0*/  USHF.L.U32 UR4, UR4, UR5, URZ ;  /* 0x0000000504047299 */ /* 0x000fc800080006ff */
[----:B-1----:R-:W-:-:S04]  /*4b00*/  LOP3.LUT R0, R0, UR8, RZ, 0xc0, !PT ;  /* 0x0000000800007c12 */ /* 0x002fc8000f8ec0ff */
[----:B------:R-:W-:-:S13]  /*4b10*/  ISETP.NE.AND P0, PT, R0, UR8, PT ;  /* 0x0000000800007c0c */ /* 0x000fda000bf05270 */
[----:B------:R-:W-:Y:S05]  /*4b20*/  @P0 BRA `(.L_x_100) ;  /* 0x0000000000580947 */ /* 0x000fea0003800000 */
[----:B------:R-:W1:Y:S02]  /*4b30*/  LDS R0, [UR6+0x18] ;  /* 0x00001806ff007984 */ /* 0x000e640008000800 */
[----:B-1----:R-:W-:-:S04]  /*4b40*/  LOP3.LUT R0, R0, UR4, RZ, 0xc0, !PT ;  /* 0x0000000400007c12 */ /* 0x002fc8000f8ec0ff */
[----:B------:R-:W-:-:S13]  /*4b50*/  ISETP.NE.AND P0, PT, R0, UR4, PT ;  /* 0x0000000400007c0c */ /* 0x000fda000bf05270 */
[----:B------:R-:W-:Y:S05]  /*4b60*/  @P0 BRA `(.L_x_101) ;  /* 0x00000000003c0947 */ /* 0x000fea0003800000 */
[----:B------:R-:W1:Y:S01]  /*4b70*/  S2R R2, SR_LANEID ;  /* 0x0000000000027919 */ /* 0x000e620000000000 */
[----:B------:R-:W-:Y:S01]  /*4b80*/  ULOP3.LUT UR8, URZ, UR8, URZ, 0x33, !UPT ;  /* 0x00000008ff087292 */ /* 0x000fe2000f8e33ff */
[----:B------:R-:W-:Y:S01]  /*4b90*/  LOP3.LUT R4, RZ, UR4, RZ, 0x33, !PT ;  /* 0x00000004ff047c12 */ /* 0x000fe2000f8e33ff */
[----:B------:R-:W-:Y:S02]  /*4ba0*/  VOTEU.ANY UR7, UPT, PT ;  /* 0x0000000000077886 */ /* 0x000fe400038e0100 */
[----:B------:R-:W-:Y:S01]  /*4bb0*/  UFLO.U32 UR7, UR7 ;  /* 0x00000007000772bd */ /* 0x000fe200080e0000 */
[----:B------:R-:W2:Y:S01]  /*4bc0*/  REDUX UR4, R4 ;  /* 0x00000000040473c4 */ /* 0x000ea20000000000 */
[----:B------:R-:W-:-:S06]  /*4bd0*/  IMAD.U32 R0, RZ, RZ, UR8 ;  /* 0x00000008ff007e24 */ /* 0x000fcc000f8e00ff */
[----:B------:R1:W-:Y:S01]  /*4be0*/  UTCATOMSWS.AND URZ, UR8 ;  /* 0x0000000800ff79e3 */ /* 0x0003e20008000000 */
[----:B------:R-:W3:Y:S01]  /*4bf0*/  REDUX UR5, R0 ;  /* 0x00000000000573c4 */ /* 0x000ee20000000000 */
[----:B-1----:R-:W-:Y:S01]  /*4c00*/  ISETP.EQ.U32.AND P0, PT, R2, UR7, PT ;  /* 0x0000000702007c0c */ /* 0x002fe2000bf02070 */
[----:B--2---:R-:W-:Y:S01]  /*4c10*/  IMAD.U32 R2, RZ, RZ, UR4 ;  /* 0x00000004ff027e24 */ /* 0x004fe2000f8e00ff */
[----:B---3--:R-:W-:-:S11]  /*4c20*/  MOV R3, UR5 ;  /* 0x0000000500037c02 */ /* 0x008fd60008000f00 */
[----:B------:R1:W-:Y:S04]  /*4c30*/  @P0 ATOMS.AND RZ, [UR6+0x14], R3 ;  /* 0x00001403ffff098c */ /* 0x0003e8000a800006 */
[----:B------:R1:W-:Y:S01]  /*4c40*/  @P0 ATOMS.AND RZ, [UR6+0x18], R2 ;  /* 0x00001802ffff098c */ /* 0x0003e2000a800006 */
[----:B------:R-:W-:Y:S05]  /*4c50*/  BRA `(.L_x_102) ;  /* 0x0000000000147947 */ /* 0x000fea0003800000 */
.L_x_101:
[----:B------:R-:W-:Y:S02]  /*4c60*/  MOV R2, 0x4c80 ;  /* 0x00004c8000027802 */ /* 0x000fe40000000f00 */
[----:B---345:R-:W-:Y:S05]  /*4c70*/  CALL.REL.NOINC `($__internal_0_$__cuda_sm10x_tcgen05_guardrail_trap_col_being_dealloced_not_returned_by_alloc) ;  /* 0x0000003400c07944 */ /* 0x038fea0003c00000 */
[----:B------:R-:W-:Y:S05]  /*4c80*/  BRA `(.L_x_102) ;  /* 0x0000000000087947 */ /* 0x000fea0003800000 */
.L_x_100:
[----:B------:R-:W-:Y:S02]  /*4c90*/  MOV R2, 0x4cb0 ;  /* 0x00004cb000027802 */ /* 0x000fe40000000f00 */
[----:B---345:R-:W-:Y:S05]  /*4ca0*/  CALL.REL.NOINC `($__internal_2_$__cuda_sm10x_tcgen05_guardrail_trap_unallocated_columns_being_dealloced) ;  /* 0x0000003400cc7944 */ /* 0x038fea0003c00000 */
.L_x_102:
[----:B------:R-:W-:Y:S01]  /*4cb0*/  NOP ;  /* 0x0000000000007918 */ /* 0x000fe20000000000 */
[----:B----4-:R-:W-:Y:S05]  /*4cc0*/  EXIT ;  /* 0x000000000000794d */ /* 0x010fea0003800000 */
.L_x_73:
[----:B------:R-:W-:-:S09]  /*4cd0*/  UISETP.NE.OR UP5, UPT, UR10, 0x3, !UP5 ;  /* 0x000000030a00788c */ /* 0x000fd2000efa5670 */
[----:B------:R-:W-:Y:S05]  /*4ce0*/  BRA.U UP5, `(.L_x_103) ;  /* 0x0000000d050c7547 */ /* 0x000fea000b800000 */
[----:B------:R-:W1:Y:S01]  /*4cf0*/  LDC R0, c[0x0][0xb30] ;  /* 0x0002cc00ff007b82 */ /* 0x000e620000000800 */
[----:B------:R-:W2:Y:S01]  /*4d00*/  LDCU.64 UR8, c[0x0][0x888] ;  /* 0x00011100ff0877ac */ /* 0x000ea20008000a00 */
[----:B------:R-:W-:Y:S01]  /*4d10*/  IMAD.MOV.U32 R30, RZ, RZ, 0x1 ;  /* 0x00000001ff1e7424 */ /* 0x000fe200078e00ff */
[----:B------:R-:W-:Y:S01]  /*4d20*/  CS2R R28, SRZ ;  /* 0x00000000001c7805 */ /* 0x000fe2000001ff00 */
[----:B------:R-:W-:Y:S01]  /*4d30*/  IMAD.MOV.U32 R25, RZ, RZ, 0x1000 ;  /* 0x00001000ff197424 */ /* 0x000fe200078e00ff */
[----:B------:R-:W3:Y:S03]  /*4d40*/  LDCU.64 UR4, c[0x0][0x890] ;  /* 0x00011200ff0477ac */ /* 0x000ee60008000a00 */
[----:B------:R-:W4:Y:S01]  /*4d50*/  LDC R19, c[0x0][0x370] ;  /* 0x0000dc00ff137b82 */ /* 0x000f220000000800 */
[----:B------:R-:W-:Y:S01]  /*4d60*/  UMOV UR6, 0x400 ;  /* 0x0000040000067882 */ /* 0x000fe20000000000 */
[----:B------:R-:W-:-:S02]  /*4d70*/  UPLOP3.LUT UP1, UPT, UPT, UPT, UPT, 0x40, 0x4 ;  /* 0x000000000004789c */ /* 0x000fc40003f2e870 */
[----:B------:R-:W-:Y:S01]  /*4d80*/  ULEA UR6, UR37, UR6, 0x18 ;  /* 0x0000000625067291 */ /* 0x000fe2000f8ec0ff */
[----:B------:R-:W-:-:S03]  /*4d90*/  UMOV UR15, URZ ;  /* 0x000000ff000f7c82 */ /* 0x000fc60008000000 */
[----:B------:R-:W4:Y:S01]  /*4da0*/  LDC R2, c[0x0][0xb0c] ;  /* 0x0002c300ff027b82 */ /* 0x000f220000000800 */
[----:B--2---:R-:W-:Y:S02]  /*4db0*/  UISETP.NE.U32.AND UP2, UPT, UR8, URZ, UPT ;  /* 0x000000ff0800728c */ /* 0x004fe4000bf45070 */
[----:B---3--:R-:W-:-:S05]  /*4dc0*/  UISETP.NE.U32.AND UP3, UPT, UR4, URZ, UPT ;  /* 0x000000ff0400728c */ /* 0x008fca000bf65070 */
[----:B------:R-:W2:Y:S01]  /*4dd0*/  LDC R18, c[0x0][0xb20] ;  /* 0x0002c800ff127b82 */ /* 0x000ea20000000800 */
[----:B-1----:R-:W-:Y:S01]  /*4de0*/  ISETP.NE.AND P1, PT, R0, 0x1, PT ;  /* 0x000000010000780c */ /* 0x002fe20003f25270 */
[----:B------:R-:W-:Y:S02]  /*4df0*/  UISETP.NE.AND.EX UP2, UPT, UR9, URZ, UPT, UP2 ;  /* 0x000000ff0900728c */ /* 0x000fe4000bf45320 */
[----:B------:R-:W-:-:S04]  /*4e00*/  UISETP.NE.AND.EX UP3, UPT, UR5, URZ, UPT, UP3 ;  /* 0x000000ff0500728c */ /* 0x000fc8000bf65330 */
[----:B-----5:R-:W1:Y:S08]  /*4e10*/  LDC.64 R32, c[0x0][0x348] ;  /* 0x0000d200ff207b82 */ /* 0x020e700000000a00 */
[----:B------:R-:W3:Y:S08]  /*4e20*/  LDC.64 R16, c[0x0][0xb10] ;  /* 0x0002c400ff107b82 */ /* 0x000ef00000000a00 */
[----:B------:R-:W1:Y:S08]  /*4e30*/  LDC.64 R6, c[0x0][0xb18] ;  /* 0x0002c600ff067b82 */ /* 0x000e700000000a00 */
[----:B------:R-:W1:Y:S08]  /*4e40*/  LDC.64 R4, c[0x0][0xb28] ;  /* 0x0002ca00ff047b82 */ /* 0x000e700000000a00 */
[----:B--2-4-:R-:W1:Y:S02]  /*4e50*/  LDC R24, c[0x0][0x374] ;  /* 0x0000dd00ff187b82 */ /* 0x014e640000000800 */
.L_x_111:
[C---:B------:R-:W-:Y:S02]  /*4e60*/  LEA R0, R29.reuse, UR6, 0x3 ;  /* 0x000000061d007c11 */ /* 0x040fe4000f8e18ff */
[----:B------:R-:W-:Y:S02]  /*4e70*/  SHF.L.U32 R3, R28, 0x1f, RZ ;  /* 0x0000001f1c037819 */ /* 0x000fe400000006ff */
[----:B------:R-:W-:Y:S02]  /*4e80*/  LEA R20, R29, UR6, 0x4 ;  /* 0x000000061d147c11 */ /* 0x000fe4000f8e20ff */
[----:B--2---:R-:W2:Y:S02]  /*4e90*/  SYNCS.PHASECHK.TRANS64.TRYWAIT P0, [R0+URZ+0x180], R3 ;  /* 0x00018003000075a7 */ /* 0x004ea400080011ff */
[----:B--2---:R-:W-:Y:S05]  /*4ea0*/  @!P0 BRA `(.L_x_104) ;  /* 0x00000030009c8947 */ /* 0x004fea0003800000 */
.L_x_202:
[----:B------:R-:W-:Y:S01]  /*4eb0*/  ISETP.GE.AND P0, PT, R26, 0x1, PT ;  /* 0x000000011a00780c */ /* 0x000fe20003f06270 */
[----:B------:R-:W4:Y:S01]  /*4ec0*/  LDS.128 R20, [R20+0x210] ;  /* 0x0002100014147984 */ /* 0x000f220000000c00 */
[----:B------:R-:W-:Y:S01]  /*4ed0*/  ISETP.NE.U32.AND P4, PT, RZ, UR4, PT ;  /* 0x00000004ff007c0c */ /* 0x000fe2000bf85070 */
[----:B--2---:R-:W-:Y:S03]  /*4ee0*/  VIADD R0, R0, 0x190 ;  /* 0x0000019000007836 */ /* 0x004fe60000000000 */
[----:B------:R-:W-:Y:S01]  /*4ef0*/  ISETP.NE.AND.EX P4, PT, RZ, UR5, PT, P4 ;  /* 0x00000005ff007c0c */ /* 0x000fe2000bf85340 */
[----:B------:R-:W-:Y:S01]  /*4f00*/  @!PT LDS RZ, [RZ] ;  /* 0x00000000fffff984 */ /* 0x000fe20000000800 */
[----:B------:R-:W-:Y:S01]  /*4f10*/  @!PT LDS RZ, [RZ] ;  /* 0x00000000fffff984 */ /* 0x000fe20000000800 */
[----:B------:R-:W-:Y:S01]  /*4f20*/  @!PT LDS RZ, [RZ] ;  /* 0x00000000fffff984 */ /* 0x000fe20000000800 */
[----:B------:R-:W-:Y:S01]  /*4f30*/  @!PT LDS RZ, [RZ] ;  /* 0x00000000fffff984 */ /* 0x000fe20000000800 */
[----:B------:R2:W-:Y:S06]  /*4f40*/  MEMBAR.ALL.CTA ;  /* 0x0000000000007992 */ /* 0x0005ec0000008000 */
[----:B--2---:R-:W2:Y:S01]  /*4f50*/  FENCE.VIEW.ASYNC.S ;  /* 0x00000000000073c6 */ /* 0x004ea20000000000 */
[----:B------:R-:W-:Y:S04]  /*4f60*/  PRMT R0, RZ, 0x654, R0 ;  /* 0x00000654ff007816 */ /* 0x000fe80000000000 */
[----:B--2---:R2:W-:Y:S01]  /*4f70*/  SYNCS.ARRIVE.TRANS64.RED.A1T0 RZ, [R0+URZ], RZ ;  /* 0x000000ff00ff79a7 */ /* 0x0045e200081004ff */
[----:B----4-:R-:W-:Y:S11]  /*4f80*/  LOP3.LUT P3, RZ, R22, 0x1, RZ, 0xc0, !PT ;  /* 0x0000000116ff7812 */ /* 0x010ff6000786c0ff */
[----:B------:R-:W-:Y:S02]  /*4f90*/  @!UPT UIADD3 URZ, UPT, UPT, URZ, URZ, URZ ;  /* 0x000000fffffff290 */ /* 0x000fe4000fffe0ff */
[----:B------:R-:W-:Y:S02]  /*4fa0*/  @P3 MOV R13, R20 ;  /* 0x00000014000d3202 */ /* 0x000fe40000000f00 */
[----:B------:R-:W-:Y:S01]  /*4fb0*/  @P3 LOP3.LUT R8, R21, 0xffff, RZ, 0xc0, !PT ;  /* 0x0000ffff15083812 */ /* 0x000fe200078ec0ff */
[----:B--2---:R-:W-:Y:S06]  /*4fc0*/  @!P0 BRA `(.L_x_105) ;  /* 0x0000000000a48947 */ /* 0x004fec0003800000 */
[----:B-1----:R-:W-:Y:S01]  /*4fd0*/  IMAD.HI.U32 R31, R24, R7, RZ ;  /* 0x00000007181f7227 */ /* 0x002fe200078e00ff */
[----:B------:R-:W-:Y:S02]  /*4fe0*/  ISETP.NE.AND P0, PT, R6, 0x1, PT ;  /* 0x000000010600780c */ /* 0x000fe40003f05270 */
[----:B------:R-:W-:Y:S01]  /*4ff0*/  ISETP.NE.AND P2, PT, R26, 0x1, PT ;  /* 0x000000011a00780c */ /* 0x000fe20003f45270 */
[----:B---3--:R-:W-:Y:S01]  /*5000*/  IMAD.HI.U32 R34, R19, R16, RZ ;  /* 0x0000001013227227 */ /* 0x008fe200078e00ff */
[----:B------:R-:W-:Y:S02]  /*5010*/  SHF.R.U32.HI R31, RZ, R18, R31 ;  /* 0x00000012ff1f7219 */ /* 0x000fe4000001161f */
[----:B------:R-:W-:Y:S01]  /*5020*/  ISETP.NE.AND P5, PT, R2, 0x1, PT ;  /* 0x000000010200780c */ /* 0x000fe20003fa5270 */
[----:B------:R-:W-:Y:S01]  /*5030*/  IMAD.HI.U32 R36, R13, R16, RZ ;  /* 0x000000100d247227 */ /* 0x000fe200078e00ff */
[----:B------:R-:W-:Y:S02]  /*5040*/  SHF.R.U32.HI R34, RZ, R17, R34 ;  /* 0x00000011ff227219 */ /* 0x000fe40000011622 */
[----:B------:R-:W-:Y:S01]  /*5050*/  SEL R3, R24, R31, !P0 ;  /* 0x0000001f18037207 */ /* 0x000fe20004000000 */
[C---:B------:R-:W-:Y:S01]  /*5060*/  IMAD.HI.U32 R31, R8.reuse, R7, RZ ;  /* 0x00000007081f7227 */ /* 0x040fe200078e00ff */
[----:B------:R-:W-:Y:S02]  /*5070*/  SEL R11, R19, R34, !P5 ;  /* 0x00000022130b7207 */ /* 0x000fe40006800000 */
[----:B------:R-:W-:Y:S01]  /*5080*/  SHF.R.U32.HI R36, RZ, R17, R36 ;  /* 0x00000011ff247219 */ /* 0x000fe20000011624 */
[----:B------:R-:W-:Y:S01]  /*5090*/  IMAD.HI.U32 R38, R3, R4, RZ ;  /* 0x0000000403267227 */ /* 0x000fe200078e00ff */
[----:B------:R-:W-:Y:S03]  /*50a0*/  SHF.R.U32.HI R31, RZ, R18, R31 ;  /* 0x00000012ff1f7219 */ /* 0x000fe6000001161f */
[----:B------:R-:W-:Y:S01]  /*50b0*/  IMAD.HI.U32 R34, R11, R4, RZ ;  /* 0x000000040b227227 */ /* 0x000fe200078e00ff */
[----:B------:R-:W-:Y:S02]  /*50c0*/  @P2 SHF.R.U32.HI R3, RZ, R5, R38 ;  /* 0x00000005ff032219 */ /* 0x000fe40000011626 */
[----:B------:R-:W-:Y:S02]  /*50d0*/  SEL R9, R8, R31, !P0 ;  /* 0x0000001f08097207 */ /* 0x000fe40004000000 */
[----:B------:R-:W-:Y:S01]  /*50e0*/  @P2 SHF.R.U32.HI R11, RZ, R5, R34 ;  /* 0x00000005ff0b2219 */ /* 0x000fe20000011622 */
[C---:B------:R-:W-:Y:S01]  /*50f0*/  IMAD R10, R26.reuse, R3, RZ ;  /* 0x000000031a0a7224 */ /* 0x040fe200078e02ff */
[----:B------:R-:W-:Y:S01]  /*5100*/  SEL R3, R13, R36, !P5 ;  /* 0x000000240d037207 */ /* 0x000fe20006800000 */
[C---:B------:R-:W-:Y:S03]  /*5110*/  IMAD.HI.U32 R14, R9.reuse, R4, RZ ;  /* 0x00000004090e7227 */ /* 0x040fe600078e00ff */
[----:B------:R-:W-:Y:S01]  /*5120*/  ISETP.GE.AND P0, PT, R9, R10, PT ;  /* 0x0000000a0900720c */ /* 0x000fe20003f06270 */
[C---:B------:R-:W-:Y:S01]  /*5130*/  IMAD R12, R26.reuse, R11, RZ ;  /* 0x0000000b1a0c7224 */ /* 0x040fe200078e02ff */
[-C--:B------:R-:W-:Y:S04]  /*5140*/  SHF.R.U32.HI R14, RZ, R5.reuse, R14 ;  /* 0x00000005ff0e7219 */ /* 0x080fe8000001160e */
[----:B------:R-:W-:Y:S02]  /*5150*/  ISETP.GE.OR P0, PT, R3, R12, P0 ;  /* 0x0000000c0300720c */ /* 0x000fe40000706670 */
[----:B------:R-:W-:Y:S05]  /*5160*/  SEL R15, R9, R14, !P2 ;  /* 0x0000000e090f7207 */ /* 0x000fea0005000000 */
[----:B------:R-:W-:Y:S04]  /*5170*/  IMAD.MOV R14, RZ, RZ, -R15 ;  /* 0x000000ffff0e7224 */ /* 0x000fe800078e0a0f */
[----:B------:R-:W-:Y:S02]  /*5180*/  IMAD R14, R26, R14, R9 ;  /* 0x0000000e1a0e7224 */ /* 0x000fe400078e0209 */
[C---:B------:R-:W-:Y:S05]  /*5190*/  @!P0 IMAD.HI.U32 R10, R3.reuse, R4, RZ ;  /* 0x00000004030a8227 */ /* 0x040fea00078e00ff */
[----:B------:R-:W-:Y:S04]  /*51a0*/  @!P0 SHF.R.U32.HI R10, RZ, R5, R10 ;  /* 0x00000005ff0a8219 */ /* 0x000fe8000001160a */
[----:B------:R-:W-:Y:S01]  /*51b0*/  @!P0 SEL R0, R3, R10, !P2 ;  /* 0x0000000a03008207 */ /* 0x000fe20005000000 */
[----:B------:R-:W-:Y:S03]  /*51c0*/  IMAD.MOV R10, RZ, RZ, -R3 ;  /* 0x000000ffff0a7224 */ /* 0x000fe600078e0a03 */
[----:B------:R-:W-:Y:S01]  /*51d0*/  @!P0 IADD3 R15, PT, PT, R15, -R0, RZ ;  /* 0x800000000f0f8210 */ /* 0x000fe20007ffe0ff */
[----:B------:R-:W-:Y:S01]  /*51e0*/  @!P0 IMAD R0, R11, R14, R0 ;  /* 0x0000000e0b008224 */ /* 0x000fe200078e0200 */
[----:B------:R-:W-:Y:S01]  /*51f0*/  IADD3 R11, PT, PT, -R9, RZ, RZ ;  /* 0x000000ff090b7210 */ /* 0x000fe20007ffe1ff */
[----:B------:R-:W-:Y:S02]  /*5200*/  IMAD R13, R2, R10, R13 ;  /* 0x0000000a020d7224 */ /* 0x000fe400078e020d */
[----:B------:R-:W-:Y:S02]  /*5210*/  @!P0 IMAD R9, R15, R26, R3 ;  /* 0x0000001a0f098224 */ /* 0x000fe400078e0203 */
[----:B------:R-:W-:Y:S02]  /*5220*/  @!P0 IMAD.MOV.U32 R3, RZ, RZ, R0 ;  /* 0x000000ffff038224 */ /* 0x000fe400078e0000 */
[----:B------:R-:W-:Y:S02]  /*5230*/  IMAD R8, R6, R11, R8 ;  /* 0x0000000b06087224 */ /* 0x000fe400078e0208 */
[----:B------:R-:W-:Y:S02]  /*5240*/  IMAD R13, R3, R2, R13 ;  /* 0x00000002030d7224 */ /* 0x000fe400078e020d */
[----:B------:R-:W-:Y:S02]  /*5250*/  IMAD R8, R9, R6, R8 ;  /* 0x0000000609087224 */ /* 0x000fe400078e0208 */
.L_x_105:
[----:B------:R-:W-:Y:S05]  /*5260*/  BRA.U UP1, `(.L_x_106) ;  /* 0x0000000101107547 */ /* 0x000fea000b800000 */
[----:B------:R-:W-:Y:S04]  /*5270*/  MOV R0, UR7 ;  /* 0x0000000700007c02 */ /* 0x000fe80008000f00 */
[----:B------:R-:W-:Y:S04]  /*5280*/  SHF.L.U32 R3, R0, 0x1f, RZ ;  /* 0x0000001f00037819 */ /* 0x000fe800000006ff */
[----:B------:R-:W2:Y:S02]  /*5290*/  SYNCS.PHASECHK.TRANS64.TRYWAIT P0, [UR6+0x178], R3 ;  /* 0x00017803ff0075a7 */ /* 0x000ea40008001106 */
[----:B--2---:R-:W-:Y:S05]  /*52a0*/  @!P0 BRA `(.L_x_107) ;  /* 0x0000002c00b08947 */ /* 0x004fea0003800000 */
.L_x_106:
[----:B------:R-:W-:Y:S05]  /*52b0*/  BRA.U !UP3, `(.L_x_108) ;  /* 0x000000010b347547 */ /* 0x000fea000b800000 */
[----:B------:R-:W-:Y:S01]  /*52c0*/  UPLOP3.LUT UP0, UPT, UPT, UPT, UP2, 0x80, 0x8 ;  /* 0x000000000008789c */ /* 0x000fe20003f0f020 */
[----:B--2---:R-:W-:Y:S02]  /*52d0*/  HFMA2 R0, -RZ, RZ, 0, 5.9604644775390625e-08 ;  /* 0x00000001ff007431 */ /* 0x004fe400000001ff */
[----:B------:R-:W-:Y:S03]  /*52e0*/  IMAD.MOV.U32 R70, RZ, RZ, 0x1 ;  /* 0x00000001ff467424 */ /* 0x000fe600078e00ff */
[----:B------:R-:W-:Y:S05]  /*52f0*/  PLOP3.LUT P0, PT, PT, PT, UP0, 0x80, 0x8 ;  /* 0x000000000008781c */ /* 0x000fea0003f0f008 */
[----:B------:R-:W2:Y:S01]  /*5300*/  @UP0 LDCU.64 UR10, c[0x0][0x888] ;  /* 0x00011100ff0a07ac */ /* 0x000ea20008000a00 */
[----:B------:R-:W-:Y:S07]  /*5310*/  @UP0 UIMAD UR8, UR36, UR4, URZ ;  /* 0x00000004240802a4 */ /* 0x000fee000f8e02ff */
[----:B------:R-:W-:Y:S01]  /*5320*/  @!P0 PRMT R70, R0, 0x7610, R70 ;  /* 0x0000761000468816 */ /* 0x000fe20000000046 */
[----:B--2---:R-:W-:Y:S03]  /*5330*/  @UP0 UIMAD.WIDE UR10, UR8, 0x4, UR10 ;  /* 0x00000004080a08a5 */ /* 0x004fe6000f8e020a */
[----:B------:R-:W2:Y:S03]  /*5340*/  @!UP0 LDCU UR8, c[0x0][0x880] ;  /* 0x00011000ff0887ac */ /* 0x000ea60008000800 */
[----:B------:R-:W-:Y:S01]  /*5350*/  IMAD.U32 R10, RZ, RZ, UR10 ;  /* 0x0000000aff0a7e24 */ /* 0x000fe2000f8e00ff */
[----:B------:R-:W-:Y:S05]  /*5360*/  MOV R11, UR11 ;  /* 0x0000000b000b7c02 */ /* 0x000fea0008000f00 */
[----:B------:R4:W5:Y:S02]  /*5370*/  @P0 LDG.E R35, desc[UR40][R10.64] ;  /* 0x000000280a230981 */ /* 0x000964000c1e1900 */
[----:B--2-4-:R-:W-:Y:S07]  /*5380*/  @!P0 IMAD.U32 R35, RZ, RZ, UR8 ;  /* 0x00000008ff238e24 */ /* 0x014fee000f8e00ff */
.L_x_108:
[----:B-----5:R-:W-:Y:S01]  /*5390*/  @!P4 FSETP.EQ.AND P5, PT, R35, RZ, PT ;  /* 0x000000ff2300c20b */ /* 0x020fe20003fa2000 */
[----:B------:R-:W-:Y:S01]  /*53a0*/  @!UPT UIADD3 URZ, UPT, UPT, URZ, URZ, URZ ;  /* 0x000000fffffff290 */ /* 0x000fe2000fffe0ff */
[----:B------:R-:W-:Y:S11]  /*53b0*/  @!P4 BRA `(.L_x_109) ;  /* 0x000000000014c947 */ /* 0x000ff60003800000 */
[----:B------:R-:W-:Y:S02]  /*53c0*/  LOP3.LUT P0, RZ, R70, 0xff, RZ, 0xc0, !PT ;  /* 0x000000ff46ff7812 */ /* 0x000fe4000780c0ff */
[----:B------:R-:W-:Y:S04]  /*53d0*/  PLOP3.LUT P5, PT, PT, PT, UP0, 0x80, 0x8 ;  /* 0x000000000008781c */ /* 0x000fe80003faf008 */
[----:B------:R-:W-:Y:S07]  /*53e0*/  PLOP3.LUT P5, PT, P5, PT, PT, 0x8, 0x80 ;  /* 0x000000000080781c */ /* 0x000fee0002fae170 */
[----:B------:R-:W-:Y:S11]  /*53f0*/  @P0 FSETP.EQ.AND P5, PT, R35, RZ, PT ;  /* 0x000000ff2300020b */ /* 0x000ff60003fa2000 */
[----:B------:R-:W-:Y:S02]  /*5400*/  @!UPT UIADD3 URZ, UPT, UPT, URZ, URZ, URZ ;  /* 0x000000fffffff290 */ /* 0x000fe4000fffe0ff */
.L_x_109:
[----:B------:R-:W4:Y:S01]  /*5410*/  LDC.64 R14, c[0x0][0xb10] ;  /* 0x0002c400ff0e7b82 */ /* 0x000f220000000a00 */
[----:B------:R-:W-:Y:S01]  /*5420*/  ULEA UR13, UR15, UR6, 0x3 ;  /* 0x000000060f0d7291 */ /* 0x000fe2000f8e18ff */
[----:B------:R-:W-:Y:S01]  /*5430*/  SHF.L.U32 R12, R30, 0x1f, RZ ;  /* 0x0000001f1e0c7819 */ /* 0x000fe200000006ff */
[----:B------:R-:W-:Y:S01]  /*5440*/  VIADD R29, R29, 0x1 ;  /* 0x000000011d1d7836 */ /* 0x000fe20000000000 */
[----:B------:R-:W-:Y:S04]  /*5450*/  @P3 SHF.R.U32.HI R27, RZ, 0x10, R21 ;  /* 0x00000010ff1b3819 */ /* 0x000fe80000011615 */
[----:B------:R-:W5:Y:S02]  /*5460*/  LDC.64 R10, c[0x0][0xb18] ;  /* 0x0002c600ff0a7b82 */ /* 0x000f640000000a00 */
[----:B------:R-:W1:Y:S01]  /*5470*/  SYNCS.PHASECHK.TRANS64.TRYWAIT P4, [UR13+0x160], R12 ;  /* 0x0001600cff0075a7 */ /* 0x000e62000808110d */
[----:B----4-:R-:W-:Y:S05]  /*5480*/  @!P1 IMAD.HI.U32 R14, R13, R14, RZ ;  /* 0x0000000e0d0e9227 */ /* 0x010fea00078e00ff */
[----:B--2---:R-:W2:Y:S01]  /*5490*/  @!P1 LDC R0, c[0x0][0xb20] ;  /* 0x0002c800ff009b82 */ /* 0x004ea20000000800 */
[----:B------:R-:W-:Y:S01]  /*54a0*/  @!P1 SHF.R.U32.HI R14, RZ, R15, R14 ;  /* 0x0000000fff0e9219 */ /* 0x000fe2000001160e */
[----:B-----5:R-:W-:Y:S01]  /*54b0*/  @!P1 IMAD.HI.U32 R11, R8, R11, RZ ;  /* 0x0000000b080b9227 */ /* 0x020fe200078e00ff */
[----:B------:R-:W-:Y:S05]  /*54c0*/  @!P1 ISETP.NE.AND P0, PT, R10, 0x1, PT ;  /* 0x000000010a00980c */ /* 0x000fea0003f05270 */
[----:B------:R-:W4:Y:S01]  /*54d0*/  @!P1 LDC R3, c[0x0][0xb0c] ;  /* 0x0002c300ff039b82 */ /* 0x000f220000000800 */
[----:B--2---:R-:W-:Y:S02]  /*54e0*/  @!P1 SHF.R.U32.HI R9, RZ, R0, R11 ;  /* 0x00000000ff099219 */ /* 0x004fe4000001160b */
[----:B----4-:R-:W-:Y:S02]  /*54f0*/  @!P1 ISETP.NE.AND P2, PT, R3, 0x1, PT ;  /* 0x000000010300980c */ /* 0x010fe40003f45270 */
[----:B------:R-:W-:Y:S02]  /*5500*/  @!P1 SEL R9, R8, R9, !P0 ;  /* 0x0000000908099207 */ /* 0x000fe40004000000 */
[----:B------:R-:W-:Y:S02]  /*5510*/  ELECT P0, URZ, PT ;  /* 0x0000000000ff782f */ /* 0x000fe40003800000 */
[----:B------:R-:W-:Y:S05]  /*5520*/  @!P1 SEL R14, R13, R14, !P2 ;  /* 0x0000000e0d0e9207 */ /* 0x000fea0005000000 */
[----:B------:R-:W-:Y:S02]  /*5530*/  @!P1 IMAD.IADD R0, R9, 0x1, -R14 ;  /* 0x0000000109009824 */ /* 0x000fe400078e0a0e */
[----:B------:R-:W-:Y:S02]  /*5540*/  @!P1 IMAD.IADD R9, R14, 0x1, -R9 ;  /* 0x000000010e099824 */ /* 0x000fe400078e0a09 */
[----:B------:R-:W-:Y:S02]  /*5550*/  @!P1 IMAD R13, R0, R3, R13 ;  /* 0x00000003000d9224 */ /* 0x000fe400078e020d */
[----:B------:R-:W-:Y:S01]  /*5560*/  @!P1 IMAD R8, R9, R10, R8 ;  /* 0x0000000a09089224 */ /* 0x000fe200078e0208 */
[----:B-1----:R-:W-:Y:S06]  /*5570*/  @!P4 BRA `(.L_x_110) ;  /* 0x0000002c0014c947 */ /* 0x002fec0003800000 */
.L_x_205:
[----:B------:R-:W-:Y:S01]  /*5580*/  PLOP3.LUT P5, PT, P5, P0, PT, 0xf2, 0x2f ;  /* 0x00000000002f781c */ /* 0x000fe20002fa1e72 */
[----:B------:R-:W-:Y:S01]  /*5590*/  UMOV UR16, 0x0 ;  /* 0x0000000000107882 */ /* 0x000fe20000000000 */
[----:B------:R-:W-:Y:S01]  /*55a0*/  UMOV UR17, 0x10000000 ;  /* 0x1000000000117882 */ /* 0x000fe20000000000 */
[----:B------:R-:W-:Y:S01]  /*55b0*/  UMOV UR12, UR36 ;  /* 0x00000024000c7c82 */ /* 0x000fe20008000000 */
[----:B------:R-:W-:Y:S09]  /*55c0*/  @P3 R2UR UR36, R27 ;  /* 0x000000001b2432ca */ /* 0x000ff200000e0000 */
[----:B-1----:R-:W-:Y:S01]  /*55d0*/  @!P5 IADD3 R3, P0, PT, R32, 0x580, RZ ;  /* 0x000005802003d810 */ /* 0x002fe20007f1e0ff */
[----:B------:R-:W-:Y:S01]  /*55e0*/  @!P5 IMAD.SHL.U32 R69, R69, 0x20, RZ ;  /* 0x000000204545d824 */ /* 0x000fe200078e00ff */
[----:B------:R-:W-:Y:S01]  /*55f0*/  VOTEU.ALL UP1, P5 ;  /* 0x0000000000ff7886 */ /* 0x000fe20002820000 */
[----:B------:R-:W-:Y:S01]  /*5600*/  @!P5 IMAD.SHL.U32 R63, R63, 0x40, RZ ;  /* 0x000000403f3fd824 */ /* 0x000fe200078e00ff */
[----:B------:R-:W-:Y:S01]  /*5610*/  @!P5 R2UR UR9, R3 ;  /* 0x000000000309d2ca */ /* 0x000fe200000e0000 */
[----:B------:R-:W-:Y:S01]  /*5620*/  @!P5 IMAD.X R0, RZ, RZ, R33, P0 ;  /* 0x000000ffff00d224 */ /* 0x000fe200000e0621 */
[----:B------:R-:W-:Y:S01]  /*5630*/  @!P5 R2UR UR10, R69 ;  /* 0x00000000450ad2ca */ /* 0x000fe200000e0000 */
[----:B------:R-:W-:Y:S01]  /*5640*/  @!UP1 ULEA UR14, UR15, UR6, 0xc ;  /* 0x000000060f0e9291 */ /* 0x000fe2000f8e60ff */
[----:B------:R-:W-:Y:S01]  /*5650*/  @!P5 R2UR UR11, R63 ;  /* 0x000000003f0bd2ca */ /* 0x000fe200000e0000 */
[----:B------:R-:W-:Y:S01]  /*5660*/  UIADD3 UR15, UPT, UPT, UR15, 0x1, URZ ;  /* 0x000000010f0f7890 */ /* 0x000fe2000fffe0ff */
[----:B------:R-:W-:Y:S01]  /*5670*/  @!P5 R2UR UR8, R0 ;  /* 0x000000000008d2ca */ /* 0x000fe200000e0000 */
[----:B------:R-:W-:Y:S01]  /*5680*/  IMAD.IADD R69, R8, 0x1, R62 ;  /* 0x0000000108457824 */ /* 0x000fe200078e023e */
[----:B------:R-:W-:Y:S01]  /*5690*/  ISETP.NE.AND P0, PT, R29, 0x2, PT ;  /* 0x000000021d00780c */ /* 0x000fe20003f05270 */
[----:B------:R-:W-:Y:S03]  /*56a0*/  IMAD.IADD R63, R13, 0x1, R68 ;  /* 0x000000010d3f7824 */ /* 0x000fe600078e0244 */
[----:B------:R-:W-:Y:S01]  /*56b0*/  SEL R3, RZ, 0x1, P0 ;  /* 0x00000001ff037807 */ /* 0x000fe20000000000 */
[----:B------:R-:W-:Y:S01]  /*56c0*/  IMAD.U32 R10, RZ, RZ, UR9 ;  /* 0x00000009ff0a7e24 */ /* 0x000fe2000f8e00ff */
[----:B------:R-:W-:Y:S01]  /*56d0*/  UIADD3 UR9, UPT, UPT, UR13, 0x150, URZ ;  /* 0x000001500d097890 */ /* 0x000fe2000fffe0ff */
[----:B------:R-:W-:Y:S02]  /*56e0*/  SEL R29, R29, RZ, P0 ;  /* 0x000000ff1d1d7207 */ /* 0x000fe40000000000 */
[----:B------:R-:W-:Y:S02]  /*56f0*/  LOP3.LUT R28, R28, R3, RZ, 0x3c, !PT ;  /* 0x000000031c1c7212 */ /* 0x000fe400078e3cff */
[----:B------:R-:W-:Y:S01]  /*5700*/  IMAD.U32 R11, RZ, RZ, UR8 ;  /* 0x00000008ff0b7e24 */ /* 0x000fe2000f8e00ff */
[----:B------:R-:W-:Y:S01]  /*5710*/  @!P5 R2UR UR18, R10 ;  /* 0x000000000a12d2ca */ /* 0x000fe200000e0000 */
[----:B------:R-:W-:Y:S01]  /*5720*/  @!UP1 UIADD3 UR8, UPT, UPT, UR14, 0x400, URZ ;  /* 0x000004000e089890 */ /* 0x000fe2000fffe0ff */
[----:B------:R-:W-:Y:S02]  /*5730*/  VOTEU.ALL UP1, P5 ;  /* 0x0000000000ff7886 */ /* 0x000fe40002820000 */
[----:B------:R-:W-:Y:S01]  /*5740*/  @!P5 R2UR UR19, R11 ;  /* 0x000000000b13d2ca */ /* 0x000fe200000e0000 */
[----:B------:R-:W-:Y:S11]  /*5750*/  UPRMT UR14, UR37, 0x654, UR9 ;  /* 0x00000654250e7896 */ /* 0x000ff60008000009 */
[----:B------:R-:W-:Y:S01]  /*5760*/  @!UPT UIADD3 URZ, UPT, UPT, URZ, URZ, URZ ;  /* 0x000000fffffff290 */ /* 0x000fe2000fffe0ff */
[----:B------:R2:W-:Y:S01]  /*5770*/  @!UP1 UTMALDG.3D [UR8], [UR18], desc[UR16] ;  /* 0x00001008120095b4 */ /* 0x0005e20008011000 */
[----:B------:R2:W-:Y:S01]  /*5780*/  @!P5 SYNCS.ARRIVE.TRANS64.RED.A0TR RZ, [UR13+0x150], R25 ;  /* 0x00015019ffffd9a7 */ /* 0x0005e2000830040d */
[----:B------:R-:W-:Y:S04]  /*5790*/  UISETP.NE.AND UP1, UPT, UR15, 0x2, UPT ;  /* 0x000000020f00788c */ /* 0x000fe8000bf25270 */
[----:B------:R-:W-:Y:S02]  /*57a0*/  USEL UR13, URZ, 0x1, UP1 ;  /* 0x00000001ff0d7887 */ /* 0x000fe40008800000 */
[----:B------:R-:W-:Y:S02]  /*57b0*/  USEL UR15, UR15, URZ, UP1 ;  /* 0x000000ff0f0f7287 */ /* 0x000fe40008800000 */
[----:B------:R-:W-:Y:S02]  /*57c0*/  UPLOP3.LUT UP1, UPT, UPT, UPT, UPT, 0x80, 0x8 ;  /* 0x000000000008789c */ /* 0x000fe40003f2f070 */
[----:B------:R-:W-:Y:S01]  /*57d0*/  LOP3.LUT R30, R30, UR13, RZ, 0x3c, !PT ;  /* 0x0000000d1e1e7c12 */ /* 0x000fe2000f8e3cff */
[----:B------:R-:W-:Y:S01]  /*57e0*/  SYNCS.ARRIVE.TRANS64.RED.A1T0 RZ, [UR14], RZ ;  /* 0x000000ffffff79a7 */ /* 0x000fe2000810040e */
[----:B------:R-:W-:Y:S07]  /*57f0*/  @P3 BRA `(.L_x_111) ;  /* 0xfffffff400983947 */ /* 0x000fee000383ffff */
[----:B------:R-:W-:Y:S01]  /*5800*/  UIADD3 UR6, UPT, UPT, UR6, 0x160, URZ ;  /* 0x0000016006067890 */ /* 0x000fe2000fffe0ff */
[----:B------:R-:W-:-:S03]  /*5810*/  SHF.L.U32 R3, R30, 0x1f, RZ ;  /* 0x0000001f1e037819 */ /* 0x000fc600000006ff */
[----:B------:R-:W-:-:S09]  /*5820*/  ULEA UR4, UR15, UR6, 0x3 ;  /* 0x000000060f047291 */ /* 0x000fd2000f8e18ff */
[----:B------:R-:W1:Y:S02]  /*5830*/  SYNCS.PHASECHK.TRANS64.TRYWAIT P0, [UR4], R3 ;  /* 0x00000003ff0075a7 */ /* 0x000e640008001104 */
[----:B-1----:R-:W-:Y:S05]  /*5840*/  @!P0 BRA `(.L_x_112) ;  /* 0x0000002800788947 */ /* 0x002fea0003800000 */
.L_x_207:
[----:B------:R-:W-:-:S04]  /*5850*/  UIADD3 UR5, UPT, UPT, UR15, 0x1, URZ ;  /* 0x000000010f057890 */ /* 0x000fc8000fffe0ff */
[----:B------:R-:W-:-:S04]  /*5860*/  UISETP.NE.AND UP0, UPT, UR5, 0x2, UPT ;  /* 0x000000020500788c */ /* 0x000fc8000bf05270 */
[----:B------:R-:W-:Y:S02]  /*5870*/  USEL UR4, URZ, 0x1, UP0 ;  /* 0x00000001ff047887 */ /* 0x000fe40008000000 */
[----:B------:R-:W-:-:S04]  /*5880*/  USEL UR5, UR5, URZ, UP0 ;  /* 0x000000ff05057287 */ /* 0x000fc80008000000 */
[----:B------:R-:W-:Y:S01]  /*5890*/  ULEA UR5, UR5, UR6, 0x3 ;  /* 0x0000000605057291 */ /* 0x000fe2000f8e18ff */
[----:B-1----:R-:W-:-:S04]  /*58a0*/  LOP3.LUT R3, R30, UR4, RZ, 0x3c, !PT ;  /* 0x000000041e037c12 */ /* 0x002fc8000f8e3cff */
[----:B------:R-:W-:Y:S01]  /*58b0*/  SHF.L.U32 R3, R3, 0x1f, RZ ;  /* 0x0000001f03037819 */ /* 0x000fe200000006ff */
[----:B------:R-:W-:-:S07]  /*58c0*/  IMAD.U32 R0, RZ, RZ, UR5 ;  /* 0x00000005ff007e24 */ /* 0x000fce000f8e00ff */
.L_x_113:
[----:B-1----:R1:W4:Y:S02]  /*58d0*/  SYNCS.PHASECHK.TRANS64.TRYWAIT P0, [R0+URZ], R3 ;  /* 0x00000003000075a7 */ /* 0x00232400080011ff */
[----:B----4-:R-:W-:Y:S05]  /*58e0*/  @!P0 NANOSLEEP.SYNCS 0x989680 ;  /* 0x009896800000895d */ /* 0x010fea0003900000 */
[----:B------:R-:W4:Y:S02]  /*58f0*/  @!P0 SYNCS.PHASECHK.TRANS64 P0, [R0+URZ], R3 ;  /* 0x00000003000085a7 */ /* 0x000f2400080010ff */
[----:B--2-4-:R-:W-:Y:S05]  /*5900*/  @P0 EXIT ;  /* 0x000000000000094d */ /* 0x014fea0003800000 */
[----:B------:R-:W-:Y:S05]  /*5910*/  BRA `(.L_x_113) ;  /* 0xfffffffc00ec7947 */ /* 0x000fea000383ffff */
.L_x_103:
[----:B------:R-:W-:-:S06]  /*5920*/  UISETP.GE.AND UP1, UPT, UR10, 0x4, UPT ;  /* 0x000000040a00788c */ /* 0x000fcc000bf26270 */
[----:B------:R-:W-:-:S13]  /*5930*/  PLOP3.LUT P0, PT, PT, PT, UP1, 0x80, 0x8 ;  /* 0x000000000008781c */ /* 0x000fda0003f0f018 */
[----:B------:R-:W-:Y:S05]  /*5940*/  @!P0 EXIT ;  /* 0x000000000000894d */ /* 0x000fea0003800000 */
[----:B------:R-:W-:Y:S01]  /*5950*/  BAR.SYNC.DEFER_BLOCKING 0x6, 0xa0 ;  /* 0x0182800000007b1d */ /* 0x000fe20000010000 */
[C---:B------:R-:W-:Y:S01]  /*5960*/  IMAD.SHL.U32 R2, R85.reuse, 0x20, RZ ;  /* 0x0000002055027824 */ /* 0x040fe200078e00ff */
[----:B------:R-:W-:Y:S01]  /*5970*/  SHF.R.U32.HI R5, RZ, 0x2, R85 ;  /* 0x00000002ff057819 */ /* 0x000fe20000011655 */
[C---:B------:R-:W-:Y:S01]  /*5980*/  IMAD.SHL.U32 R4, R74.reuse, 0x200000, RZ ;  /* 0x002000004a047824 */ /* 0x040fe200078e00ff */
[C---:B------:R-:W-:Y:S01]  /*5990*/  LOP3.LUT R87, R85.reuse, 0x60, RZ, 0xc0, !PT ;  /* 0x0000006055577812 */ /* 0x040fe200078ec0ff */
[----:B------:R-:W-:Y:S01]  /*59a0*/  IMAD.SHL.U32 R3, R74, 0x400, RZ ;  /* 0x000004004a037824 */ /* 0x000fe200078e00ff */
[----:B------:R-:W-:Y:S02]  /*59b0*/  UMOV UR42, 0x400 ;  /* 0x00000400002a7882 */ /* 0x000fe40000000000 */
[----:B------:R-:W1:Y:S01]  /*59c0*/  LDC R73, c[0x0][0x370] ;  /* 0x0000dc00ff497b82 */ /* 0x000e620000000800 */
[----:B------:R-:W-:Y:S01]  /*59d0*/  ULEA UR42, UR37, UR42, 0x18 ;  /* 0x0000002a252a7291 */ /* 0x000fe2000f8ec0ff */
[C---:B------:R-:W-:Y:S01]  /*59e0*/  LOP3.LUT R6, R2.reuse, 0xc0, RZ, 0xc0, !PT ;  /* 0x000000c002067812 */ /* 0x040fe200078ec0ff */
[C---:B------:R-:W-:Y:S01]  /*59f0*/  IMAD.SHL.U32 R86, R85.reuse, 0x4, RZ ;  /* 0x0000000455567824 */ /* 0x040fe200078e00ff */
[----:B------:R-:W-:Y:S01]  /*5a00*/  LOP3.LUT R2, R2, 0x320, RZ, 0xc0, !PT ;  /* 0x0000032002027812 */ /* 0x000fe200078ec0ff */
[----:B------:R-:W-:Y:S01]  /*5a10*/  IMAD.U32 R33, R85, 0x10000, RZ ;  /* 0x0001000055217824 */ /* 0x000fe200078e00ff */
[----:B------:R-:W-:Y:S01]  /*5a20*/  LOP3.LUT R5, R6, 0x10, R5, 0xf8, !PT ;  /* 0x0000001006057812 */ /* 0x000fe200078ef805 */
[----:B------:R-:W-:Y:S01]  /*5a30*/  IMAD.MOV.U32 R84, RZ, RZ, 0x1 ;  /* 0x00000001ff547424 */ /* 0x000fe200078e00ff */
[----:B------:R-:W2:Y:S01]  /*5a40*/  LDC R28, c[0x0][0xb0c] ;  /* 0x0002c300ff1c7b82 */ /* 0x000ea20000000800 */
[----:B------:R-:W-:Y:S01]  /*5a50*/  LOP3.LUT R4, R4, 0x200000, RZ, 0xc0, !PT ;  /* 0x0020000004047812 */ /* 0x000fe200078ec0ff */
[----:B------:R-:W-:Y:S01]  /*5a60*/  IMAD.MOV.U32 R30, RZ, RZ, RZ ;  /* 0x000000ffff1e7224 */ /* 0x000fe200078e00ff */
[----:B------:R-:W-:-:S02]  /*5a70*/  LOP3.LUT R3, R2, 0x400, R3, 0xf8, !PT ;  /* 0x0000040002037812 */ /* 0x000fc400078ef803 */
[----:B------:R-:W-:Y:S02]  /*5a80*/  CS2R R82, SRZ ;  /* 0x0000000000527805 */ /* 0x000fe4000001ff00 */
[----:B------:R-:W-:Y:S01]  /*5a90*/  LOP3.LUT R86, R5, 0x18, R86, 0x78, !PT ;  /* 0x0000001805567812 */ /* 0x000fe200078e7856 */
[----:B------:R-:W-:Y:S01]  /*5aa0*/  IMAD.MOV.U32 R92, RZ, RZ, RZ ;  /* 0x000000ffff5c7224 */ /* 0x000fe200078e00ff */
[----:B------:R-:W-:Y:S01]  /*5ab0*/  LOP3.LUT R85, R85, 0x2, RZ, 0xc0, !PT ;  /* 0x0000000255557812 */ /* 0x000fe200078ec0ff */
[----:B------:R-:W3:Y:S01]  /*5ac0*/  LDC R71, c[0x0][0xb20] ;  /* 0x0002c800ff477b82 */ /* 0x000ee20000000800 */
[----:B------:R-:W4:Y:S01]  /*5ad0*/  LDS R0, [UR42+0x230] ;  /* 0x0002302aff007984 */ /* 0x000f220008000800 */
[----:B------:R-:W-:Y:S02]  /*5ae0*/  LOP3.LUT R33, R4, 0x400000, R33, 0xf8, !PT ;  /* 0x0040000004217812 */ /* 0x000fe400078ef821 */
[----:B------:R-:W-:Y:S02]  /*5af0*/  CS2R R80, SRZ ;  /* 0x0000000000507805 */ /* 0x000fe4000001ff00 */
[----:B------:R-:W-:Y:S01]  /*5b00*/  LOP3.LUT R86, R3, R86, RZ, 0xfc, !PT ;  /* 0x0000005603567212 */ /* 0x000fe200078efcff */
[----:B------:R-:W-:Y:S01]  /*5b10*/  IMAD.MOV R85, RZ, RZ, -R85 ;  /* 0x000000ffff557224 */ /* 0x000fe200078e0a55 */
[----:B------:R-:W1:Y:S01]  /*5b20*/  LDCU.64 UR46, c[0x0][0x348] ;  /* 0x00006900ff2e77ac */ /* 0x000e620008000a00 */
[----:B------:R-:W1:Y:S02]  /*5b30*/  LDC R27, c[0x0][0xb30] ;  /* 0x0002cc00ff1b7b82 */ /* 0x000e640000000800 */
[----:B------:R-:W-:Y:S01]  /*5b40*/  IMAD.SHL.U32 R85, R85, 0x10, RZ ;  /* 0x0000001055557824 */ /* 0x000fe200078e00ff */
[----:B------:R-:W1:Y:S01]  /*5b50*/  LDCU.64 UR38, c[0x0][0x888] ;  /* 0x00011100ff2677ac */ /* 0x000e620008000a00 */
[----:B------:R-:W-:Y:S01]  /*5b60*/  IMAD.SHL.U32 R86, R86, 0x2, RZ ;  /* 0x0000000256567824 */ /* 0x000fe200078e00ff */
[----:B------:R-:W-:-:S03]  /*5b70*/  UIADD3 UR44, UPT, UPT, UR42, 0x400, URZ ;  /* 0x000004002a2c7890 */ /* 0x000fc6000fffe0ff */
[----:B------:R-:W1:Y:S01]  /*5b80*/  LDC.64 R60, c[0x0][0xb10] ;  /* 0x0002c400ff3c7b82 */ /* 0x000e620000000a00 */
[----:B------:R-:W-:-:S07]  /*5b90*/  UMOV UR43, URZ ;  /* 0x000000ff002b7c82 */ /* 0x000fce0008000000 */
[----:B------:R-:W1:Y:S08]  /*5ba0*/  LDC.64 R24, c[0x0][0xb18] ;  /* 0x0002c600ff187b82 */ /* 0x000e700000000a00 */
[----:B------:R-:W1:Y:S08]  /*5bb0*/  LDC.64 R56, c[0x0][0x888] ;  /* 0x00022200ff387b82 */ /* 0x000e700000000a00 */
[----:B------:R-:W1:Y:S01]  /*5bc0*/  LDC.64 R22, c[0x0][0xb28] ;  /* 0x0002ca00ff167b82 */ /* 0x000e620000000a00 */
[----:B----4-:R-:W-:-:S07]  /*5bd0*/  IMAD.IADD R33, R0, 0x1, R33 ;  /* 0x0000000100217824 */ /* 0x010fce00078e0221 */
[----:B------:R-:W4:Y:S08]  /*5be0*/  LDC.64 R58, c[0x0][0x890] ;  /* 0x00022400ff3a7b82 */ /* 0x000f300000000a00 */
[----:B------:R-:W1:Y:S08]  /*5bf0*/  LDC.64 R54, c[0x0][0x8b0] ;  /* 0x00022c00ff367b82 */ /* 0x000e700000000a00 */
[----:B------:R-:W1:Y:S08]  /*5c00*/  LDC.64 R52, c[0x0][0x8a8] ;  /* 0x00022a00ff347b82 */ /* 0x000e700000000a00 */
[----:B--23--:R-:W1:Y:S02]  /*5c10*/  LDC R72, c[0x0][0x374] ;  /* 0x0000dd00ff487b82 */ /* 0x00ce640000000800 */
.L_x_133:
[----:B------:R-:W-:Y:S02]  /*5c20*/  LEA R0, R92, UR42, 0x3 ;  /* 0x0000002a5c007c11 */ /* 0x000fe4000f8e18ff */
[----:B------:R-:W-:Y:S02]  /*5c30*/  SHF.L.U32 R3, R82, 0x1f, RZ ;  /* 0x0000001f52037819 */ /* 0x000fe400000006ff */
[----:B------:R-:W-:Y:S02]  /*5c40*/  LEA R16, R92, UR42, 0x4 ;  /* 0x0000002a5c107c11 */ /* 0x000fe4000f8e20ff */
[----:B--2---:R-:W2:Y:S02]  /*5c50*/  SYNCS.PHASECHK.TRANS64.TRYWAIT P0, [R0+URZ+0x180], R3 ;  /* 0x00018003000075a7 */ /* 0x004ea400080011ff */
[----:B-12---:R-:W-:Y:S05]  /*5c60*/  @!P0 BRA `(.L_x_114) ;  /* 0x0000002400888947 */ /* 0x006fea0003800000 */
.L_x_208:
[----:B------:R-:W3:Y:S01]  /*5c70*/  LDC.64 R12, c[0x0][0xb10] ;  /* 0x0002c400ff0c7b82 */ /* 0x000ee20000000a00 */
[----:B------:R-:W4:Y:S01]  /*5c80*/  LDS.128 R16, [R16+0x210] ;  /* 0x0002100010107984 */ /* 0x000f220000000c00 */
[----:B-1----:R-:W-:Y:S01]  /*5c90*/  ISETP.NE.AND P1, PT, R27, 0x1, PT ;  /* 0x000000011b00780c */ /* 0x002fe20003f25270 */
[----:B--2---:R-:W-:Y:S01]  /*5ca0*/  VIADD R0, R0, 0x190 ;  /* 0x0000019000007836 */ /* 0x004fe20000000000 */
[----:B------:R-:W-:Y:S04]  /*5cb0*/  ISETP.GE.AND P0, PT, R26, 0x1, PT ;  /* 0x000000011a00780c */ /* 0x000fe80003f06270 */
[----:B------:R-:W1:Y:S01]  /*5cc0*/  LDC.64 R10, c[0x0][0xb18] ;  /* 0x0002c600ff0a7b82 */ /* 0x000e620000000a00 */
[----:B------:R-:W-:Y:S01]  /*5cd0*/  PRMT R0, RZ, 0x654, R0 ;  /* 0x00000654ff007816 */ /* 0x000fe20000000000 */
[----:B------:R-:W-:Y:S01]  /*5ce0*/  @!PT LDS RZ, [RZ] ;  /* 0x00000000fffff984 */ /* 0x000fe20000000800 */
[----:B------:R-:W-:Y:S01]  /*5cf0*/  @!PT LDS RZ, [RZ] ;  /* 0x00000000fffff984 */ /* 0x000fe20000000800 */
[----:B------:R-:W-:Y:S01]  /*5d00*/  @!PT LDS RZ, [RZ] ;  /* 0x00000000fffff984 */ /* 0x000fe20000000800 */
[----:B------:R-:W-:Y:S01]  /*5d10*/  @!PT LDS RZ, [RZ] ;  /* 0x00000000fffff984 */ /* 0x000fe20000000800 */
[----:B------:R2:W-:Y:S06]  /*5d20*/  MEMBAR.ALL.CTA ;  /* 0x0000000000007992 */ /* 0x0005ec0000008000 */
[----:B--2---:R-:W2:Y:S01]  /*5d30*/  FENCE.VIEW.ASYNC.S ;  /* 0x00000000000073c6 */ /* 0x004ea20000000000 */
[----:B------:R-:W1:Y:S08]  /*5d40*/  @!P1 LDC R14, c[0x0][0xb20] ;  /* 0x0002c800ff0e9b82 */ /* 0x000e700000000800 */
[----:B------:R-:W1:Y:S01]  /*5d50*/  @!P1 LDC R9, c[0x0][0xb0c] ;  /* 0x0002c300ff099b82 */ /* 0x000e620000000800 */
[----:B--2---:R2:W-:Y:S01]  /*5d60*/  SYNCS.ARRIVE.TRANS64.RED.A1T0 RZ, [R0+URZ], RZ ;  /* 0x000000ff00ff79a7 */ /* 0x0045e200081004ff */
[----:B----4-:R-:W-:Y:S04]  /*5d70*/  LOP3.LUT P4, RZ, R18, 0x1, RZ, 0xc0, !PT ;  /* 0x0000000112ff7812 */ /* 0x010fe8000788c0ff */
[----:B------:R-:W-:Y:S09]  /*5d80*/  P2R R88, PR, RZ, 0x10 ;  /* 0x00000010ff587803 */ /* 0x000ff20000000000 */
[----:B------:R-:W-:Y:S02]  /*5d90*/  @P4 MOV R31, R16 ;  /* 0x00000010001f4202 */ /* 0x000fe40000000f00 */
[----:B------:R-:W-:Y:S01]  /*5da0*/  @P4 LOP3.LUT R29, R17, 0xffff, RZ, 0xc0, !PT ;  /* 0x0000ffff111d4812 */ /* 0x000fe200078ec0ff */
[----:B--23--:R-:W-:Y:S06]  /*5db0*/  @!P0 BRA `(.L_x_115) ;  /* 0x0000000000a48947 */ /* 0x00cfec0003800000 */
[----:B------:R-:W-:Y:S01]  /*5dc0*/  IMAD.HI.U32 R34, R72, R25, RZ ;  /* 0x0000001948227227 */ /* 0x000fe200078e00ff */
[----:B------:R-:W-:Y:S02]  /*5dd0*/  ISETP.NE.AND P0, PT, R24, 0x1, PT ;  /* 0x000000011800780c */ /* 0x000fe40003f05270 */
[----:B------:R-:W-:Y:S01]  /*5de0*/  ISETP.NE.AND P2, PT, R26, 0x1, PT ;  /* 0x000000011a00780c */ /* 0x000fe20003f45270 */
[-C--:B------:R-:W-:Y:S01]  /*5df0*/  IMAD.HI.U32 R20, R73, R60.reuse, RZ ;  /* 0x0000003c49147227 */ /* 0x080fe200078e00ff */
[----:B------:R-:W-:Y:S02]  /*5e00*/  SHF.R.U32.HI R21, RZ, R71, R34 ;  /* 0x00000047ff157219 */ /* 0x000fe40000011622 */
[----:B------:R-:W-:Y:S01]  /*5e10*/  ISETP.NE.AND P3, PT, R28, 0x1, PT ;  /* 0x000000011c00780c */ /* 0x000fe20003f65270 */
[----:B------:R-:W-:Y:S01]  /*5e20*/  IMAD.HI.U32 R38, R29, R25, RZ ;  /* 0x000000191d267227 */ /* 0x000fe200078e00ff */
[----:B------:R-:W-:Y:S02]  /*5e30*/  SHF.R.U32.HI R20, RZ, R61, R20 ;  /* 0x0000003dff147219 */ /* 0x000fe40000011614 */
[----:B------:R-:W-:Y:S01]  /*5e40*/  SEL R3, R72, R21, !P0 ;  /* 0x0000001548037207 */ /* 0x000fe20004000000 */
[----:B------:R-:W-:Y:S01]  /*5e50*/  IMAD.HI.U32 R36, R31, R60, RZ ;  /* 0x0000003c1f247227 */ /* 0x000fe200078e00ff */
[----:B------:R-:W-:Y:S03]  /*5e60*/  SEL R7, R73, R20, !P3 ;  /* 0x0000001449077207 */ /* 0x000fe60005800000 */
[-C--:B------:R-:W-:Y:S01]  /*5e70*/  IMAD.HI.U32 R20, R3, R22.reuse, RZ ;  /* 0x0000001603147227 */ /* 0x080fe200078e00ff */
[----:B------:R-:W-:Y:S03]  /*5e80*/  SHF.R.U32.HI R36, RZ, R61, R36 ;  /* 0x0000003dff247219 */ /* 0x000fe60000011624 */
[----:B------:R-:W-:Y:S01]  /*5e90*/  IMAD.HI.U32 R34, R7, R22, RZ ;  /* 0x0000001607227227 */ /* 0x000fe200078e00ff */
[----:B------:R-:W-:Y:S02]  /*5ea0*/  @P2 SHF.R.U32.HI R3, RZ, R23, R20 ;  /* 0x00000017ff032219 */ /* 0x000fe40000011614 */
[----:B------:R-:W-:Y:S02]  /*5eb0*/  SHF.R.U32.HI R20, RZ, R71, R38 ;  /* 0x00000047ff147219 */ /* 0x000fe40000011626 */
[----:B------:R-:W-:Y:S01]  /*5ec0*/  @P2 SHF.R.U32.HI R7, RZ, R23, R34 ;  /* 0x00000017ff072219 */ /* 0x000fe20000011622 */
[C---:B------:R-:W-:Y:S01]  /*5ed0*/  IMAD R2, R26.reuse, R3, RZ ;  /* 0x000000031a027224 */ /* 0x040fe200078e02ff */
[----:B------:R-:W-:Y:S02]  /*5ee0*/  SEL R5, R29, R20, !P0 ;  /* 0x000000141d057207 */ /* 0x000fe40004000000 */
[----:B------:R-:W-:Y:S01]  /*5ef0*/  SEL R3, R31, R36, !P3 ;  /* 0x000000241f037207 */ /* 0x000fe20005800000 */
[----:B------:R-:W-:Y:S01]  /*5f00*/  IMAD R4, R26, R7, RZ ;  /* 0x000000071a047224 */ /* 0x000fe200078e02ff */
[C---:B------:R-:W-:Y:S01]  /*5f10*/  ISETP.GE.AND P0, PT, R5.reuse, R2, PT ;  /* 0x000000020500720c */ /* 0x040fe20003f06270 */
[----:B------:R-:W-:Y:S03]  /*5f20*/  IMAD.HI.U32 R6, R5, R22, RZ ;  /* 0x0000001605067227 */ /* 0x000fe600078e00ff */
[----:B------:R-:W-:Y:S01]  /*5f30*/  ISETP.GE.OR P0, PT, R3, R4, P0 ;  /* 0x000000040300720c */ /* 0x000fe20000706670 */
[----:B------:R-:W-:Y:S01]  /*5f40*/  IMAD.MOV R4, RZ, RZ, -R3 ;  /* 0x000000ffff047224 */ /* 0x000fe200078e0a03 */
[-C--:B------:R-:W-:Y:S03]  /*5f50*/  SHF.R.U32.HI R6, RZ, R23.reuse, R6 ;  /* 0x00000017ff067219 */ /* 0x080fe60000011606 */
[----:B------:R-:W-:Y:S01]  /*5f60*/  IMAD R31, R28, R4, R31 ;  /* 0x000000041c1f7224 */ /* 0x000fe200078e021f */
[----:B------:R-:W-:Y:S05]  /*5f70*/  SEL R15, R5, R6, !P2 ;  /* 0x00000006050f7207 */ /* 0x000fea0005000000 */
[----:B------:R-:W-:Y:S02]  /*5f80*/  IMAD.MOV R6, RZ, RZ, -R15 ;  /* 0x000000ffff067224 */ /* 0x000fe400078e0a0f */
[C---:B------:R-:W-:Y:S04]  /*5f90*/  @!P0 IMAD.HI.U32 R2, R3.reuse, R22, RZ ;  /* 0x0000001603028227 */ /* 0x040fe800078e00ff */
[----:B------:R-:W-:Y:S01]  /*5fa0*/  IMAD R6, R26, R6, R5 ;  /* 0x000000061a067224 */ /* 0x000fe200078e0205 */
[----:B------:R-:W-:Y:S04]  /*5fb0*/  @!P0 SHF.R.U32.HI R2, RZ, R23, R2 ;  /* 0x00000017ff028219 */ /* 0x000fe80000011602 */
[----:B------:R-:W-:Y:S02]  /*5fc0*/  @!P0 SEL R0, R3, R2, !P2 ;  /* 0x0000000203008207 */ /* 0x000fe40005000000 */
[----:B------:R-:W-:Y:S02]  /*5fd0*/  IADD3 R2, PT, PT, -R5, RZ, RZ ;  /* 0x000000ff05027210 */ /* 0x000fe40007ffe1ff */
[----:B------:R-:W-:Y:S01]  /*5fe0*/  @!P0 IADD3 R8, PT, PT, R15, -R0, RZ ;  /* 0x800000000f088210 */ /* 0x000fe20007ffe0ff */
[----:B------:R-:W-:Y:S02]  /*5ff0*/  @!P0 IMAD R0, R7, R6, R0 ;  /* 0x0000000607008224 */ /* 0x000fe400078e0200 */
[----:B------:R-:W-:Y:S02]  /*6000*/  IMAD R29, R24, R2, R29 ;  /* 0x00000002181d7224 */ /* 0x000fe400078e021d */
[----:B------:R-:W-:Y:S02]  /*6010*/  @!P0 IMAD R5, R8, R26, R3 ;  /* 0x0000001a08058224 */ /* 0x000fe400078e0203 */
[----:B------:R-:W-:Y:S04]  /*6020*/  @!P0 IMAD.MOV.U32 R3, RZ, RZ, R0 ;  /* 0x000000ffff038224 */ /* 0x000fe800078e0000 */
[----:B------:R-:W-:Y:S02]  /*6030*/  IMAD R31, R3, R28, R31 ;  /* 0x0000001c031f7224 */ /* 0x000fe400078e021f */
[----:B------:R-:W-:Y:S07]  /*6040*/  IMAD R29, R5, R24, R29 ;  /* 0x00000018051d7224 */ /* 0x000fee00078e021d */
.L_x_115:
[----:B------:R-:W-:Y:S01]  /*6050*/  @!P1 IMAD.HI.U32 R0, R31, R12, RZ ;  /* 0x0000000c1f009227 */ /* 0x000fe200078e00ff */
[----:B-1----:R-:W-:Y:S01]  /*6060*/  @!P1 ISETP.NE.AND P0, PT, R10, 0x1, PT ;  /* 0x000000010a00980c */ /* 0x002fe20003f05270 */
[----:B------:R-:W-:Y:S01]  /*6070*/  ULOP3.LUT UP0, URZ, UR44, 0x1b0, URZ, 0xc0, !UPT ;  /* 0x000001b02cff7892 */ /* 0x000fe2000f80c0ff */
[----:B------:R-:W-:Y:S01]  /*6080*/  @!P1 ISETP.NE.AND P2, PT, R9, 0x1, PT ;  /* 0x000000010900980c */ /* 0x000fe20003f45270 */
[----:B------:R-:W-:Y:S01]  /*6090*/  @!P1 IMAD.HI.U32 R3, R29, R11, RZ ;  /* 0x0000000b1d039227 */ /* 0x000fe200078e00ff */
[----:B------:R-:W-:Y:S02]  /*60a0*/  @!P1 SHF.R.U32.HI R0, RZ, R13, R0 ;  /* 0x0000000dff009219 */ /* 0x000fe40000011600 */
[----:B------:R-:W-:Y:S01]  /*60b0*/  @P4 SHF.R.U32.HI R75, RZ, 0x10, R17 ;  /* 0x00000010ff4b4819 */ /* 0x000fe20000011611 */
[----:B------:R-:W-:Y:S01]  /*60c0*/  VIADD R92, R92, 0x1 ;  /* 0x000000015c5c7836 */ /* 0x000fe20000000000 */
[----:B------:R-:W-:Y:S02]  /*60d0*/  @!P1 SHF.R.U32.HI R2, RZ, R14, R3 ;  /* 0x0000000eff029219 */ /* 0x000fe40000011603 */
[----:B------:R-:W-:Y:S02]  /*60e0*/  @!P1 SEL R3, R31, R0, !P2 ;  /* 0x000000001f039207 */ /* 0x000fe40005000000 */
[----:B------:R-:W-:Y:S05]  /*60f0*/  @!P1 SEL R2, R29, R2, !P0 ;  /* 0x000000021d029207 */ /* 0x000fea0004000000 */
[----:B------:R-:W-:Y:S02]  /*6100*/  @!P1 IMAD.IADD R0, R2, 0x1, -R3 ;  /* 0x0000000102009824 */ /* 0x000fe400078e0a03 */
[----:B------:R-:W-:Y:S02]  /*6110*/  @!P1 IMAD.IADD R2, R3, 0x1, -R2 ;  /* 0x0000000103029824 */ /* 0x000fe400078e0a02 */
[----:B------:R-:W-:Y:S02]  /*6120*/  @!P1 IMAD R31, R0, R9, R31 ;  /* 0x00000009001f9224 */ /* 0x000fe400078e021f */
[----:B------:R-:W-:Y:S01]  /*6130*/  @!P1 IMAD R29, R2, R10, R29 ;  /* 0x0000000a021d9224 */ /* 0x000fe200078e021d */
[----:B------:R-:W-:Y:S06]  /*6140*/  BRA.U !UP0, `(.L_x_116) ;  /* 0x00000001087c7547 */ /* 0x000fec000b800000 */
[----:B------:R-:W1:Y:S01]  /*6150*/  LDCU.64 UR8, c[0x4][0x80] ;  /* 0x01001000ff0877ac */ /* 0x000e620008000a00 */
[----:B------:R-:W-:Y:S01]  /*6160*/  MOV R2, 0x0 ;  /* 0x0000000000027802 */ /* 0x000fe20000000f00 */
[----:B------:R-:W-:Y:S02]  /*6170*/  HFMA2 R12, -RZ, RZ, 0, 5.9604644775390625e-08 ;  /* 0x00000001ff0c7431 */ /* 0x000fe400000001ff */
[----:B------:R-:W-:Y:S01]  /*6180*/  IMAD.MOV.U32 R8, RZ, RZ, 0x70 ;  /* 0x00000070ff087424 */ /* 0x000fe200078e00ff */
[----:B------:R2:W3:Y:S01]  /*6190*/  LDC.64 R14, c[0x4][R2] ;  /* 0x01000000020e7b82 */ /* 0x0004e20000000a00 */
[----:B------:R-:W4:Y:S01]  /*61a0*/  LDCU.64 UR6, c[0x4][0x88] ;  /* 0x01001100ff0677ac */ /* 0x000f220008000a00 */
[----:B------:R-:W-:Y:S01]  /*61b0*/  IMAD.MOV.U32 R13, RZ, RZ, RZ ;  /* 0x000000ffff0d7224 */ /* 0x000fe200078e00ff */
[----:B------:R-:W2:Y:S01]  /*61c0*/  LDCU.64 UR4, c[0x4][0x8] ;  /* 0x01000100ff0477ac */ /* 0x000ea20008000a00 */
[----:B-1----:R-:W-:Y:S01]  /*61d0*/  MOV R5, UR9 ;  /* 0x0000000900057c02 */ /* 0x002fe20008000f00 */
[----:B------:R-:W-:Y:S01]  /*61e0*/  IMAD.U32 R4, RZ, RZ, UR8 ;  /* 0x00000008ff047e24 */ /* 0x000fe2000f8e00ff */
[----:B----4-:R-:W-:Y:S01]  /*61f0*/  MOV R7, UR7 ;  /* 0x0000000700077c02 */ /* 0x010fe20008000f00 */
[----:B------:R-:W-:Y:S01]  /*6200*/  IMAD.U32 R6, RZ, RZ, UR6 ;  /* 0x00000006ff067e24 */ /* 0x000fe2000f8e00ff */
[----:B--2---:R-:W-:Y:S01]  /*6210*/  MOV R11, UR5 ;  /* 0x00000005000b7c02 */ /* 0x004fe20008000f00 */
[----:B------:R-:W-:Y:S02]  /*6220*/  IMAD.U32 R10, RZ, RZ, UR4 ;  /* 0x00000004ff0a7e24 */ /* 0x000fe4000f8e00ff */
[----:B------:R-:W-:Y:S07]  /*6230*/  LEPC R20, `(.L_x_117) ;  /* 0x000000001014794e */ /* 0x000fee0000000000 */
[----:B---3-5:R-:W-:Y:S05]  /*6240*/  CALL.ABS.NOINC R14 ;  /* 0x000000000e007343 */ /* 0x028fea0003c00000 */
.L_x_117:
[----:B------:R-:W1:Y:S01]  /*6250*/  LDCU.64 UR8, c[0x4][0x80] ;  /* 0x01001000ff0877ac */ /* 0x000e620008000a00 */
[----:B------:R-:W2:Y:S01]  /*6260*/  LDC.64 R2, c[0x4][R2] ;  /* 0x0100000002027b82 */ /* 0x000ea20000000a00 */
[----:B------:R-:W-:Y:S02]  /*6270*/  HFMA2 R12, -RZ, RZ, 0, 5.9604644775390625e-08 ;  /* 0x00000001ff0c7431 */ /* 0x000fe400000001ff */
[----:B------:R-:W-:Y:S02]  /*6280*/  IMAD.MOV.U32 R8, RZ, RZ, 0x70 ;  /* 0x00000070ff087424 */ /* 0x000fe400078e00ff */
[----:B------:R-:W-:Y:S01]  /*6290*/  IMAD.MOV.U32 R13, RZ, RZ, RZ ;  /* 0x000000ffff0d7224 */ /* 0x000fe200078e00ff */
[----:B------:R-:W3:Y:S01]  /*62a0*/  LDCU.64 UR6, c[0x4][0x88] ;  /* 0x01001100ff0677ac */ /* 0x000ee20008000a00 */
[----:B------:R-:W4:Y:S01]  /*62b0*/  LDCU.64 UR4, c[0x4][0x8] ;  /* 0x01000100ff0477ac */ /* 0x000f220008000a00 */
[----:B-1----:R-:W-:Y:S02]  /*62c0*/  MOV R4, UR8 ;  /* 0x0000000800047c02 */ /* 0x002fe40008000f00 */
[----:B------:R-:W-:Y:S02]  /*62d0*/  MOV R5, UR9 ;  /* 0x0000000900057c02 */ /* 0x000fe40008000f00 */
[----:B---3--:R-:W-:Y:S01]  /*62e0*/  MOV R7, UR7 ;  /* 0x0000000700077c02 */ /* 0x008fe20008000f00 */
[----:B------:R-:W-:Y:S01]  /*62f0*/  IMAD.U32 R6, RZ, RZ, UR6 ;  /* 0x00000006ff067e24 */ /* 0x000fe2000f8e00ff */
[----:B----4-:R-:W-:Y:S01]  /*6300*/  MOV R11, UR5 ;  /* 0x00000005000b7c02 */ /* 0x010fe20008000f00 */
[----:B------:R-:W-:Y:S02]  /*6310*/  IMAD.U32 R10, RZ, RZ, UR4 ;  /* 0x00000004ff0a7e24 */ /* 0x000fe4000f8e00ff */
[----:B------:R-:W-:Y:S07]  /*6320*/  LEPC R20, `(.L_x_116) ;  /* 0x000000001014794e */ /* 0x000fee0000000000 */
[----:B--2---:R-:W-:Y:S05]  /*6330*/  CALL.ABS.NOINC R2 ;  /* 0x0000000002007343 */ /* 0x004fea0003c00000 */
.L_x_116:
[----:B------:R-:W-:Y:S01]  /*6340*/  ISETP.NE.U32.AND P2, PT, R58, RZ, PT ;  /* 0x000000ff3a00720c */ /* 0x000fe20003f45070 */
[----:B------:R-:W-:Y:S01]  /*6350*/  UISETP.NE.AND UP1, UPT, UR45, URZ, UPT ;  /* 0x000000ff2d00728c */ /* 0x000fe2000bf25270 */
[----:B------:R-:W-:Y:S02]  /*6360*/  ISETP.NE.U32.AND P4, PT, R54, RZ, PT ;  /* 0x000000ff3600720c */ /* 0x000fe40003f85070 */
[----:B------:R-:W-:Y:S02]  /*6370*/  ISETP.NE.AND.EX P2, PT, R59, RZ, PT, P2 ;  /* 0x000000ff3b00720c */ /* 0x000fe40003f45320 */
[----:B------:R-:W-:Y:S02]  /*6380*/  PLOP3.LUT P1, PT, PT, PT, PT, 0x8, 0x80 ;  /* 0x000000000080781c */ /* 0x000fe40003f2e170 */
[----:B------:R-:W-:Y:S02]  /*6390*/  PLOP3.LUT P0, PT, PT, PT, UP1, 0x80, 0x8 ;  /* 0x000000000008781c */ /* 0x000fe40003f0f018 */
[----:B------:R-:W-:Y:S02]  /*63a0*/  ISETP.NE.AND.EX P4, PT, R55, RZ, PT, P4 ;  /* 0x000000ff3700720c */ /* 0x000fe40003f85340 */
[----:B------:R-:W1:Y:S09]  /*63b0*/  @UP1 LDCU.64 UR4, c[0x0][0x888] ;  /* 0x00011100ff0417ac */ /* 0x000e720008000a00 */
[----:B------:R-:W-:Y:S01]  /*63c0*/  @P0 PLOP3.LUT P1, PT, P2, PT, PT, 0x80, 0x8 ;  /* 0x000000000008081c */ /* 0x000fe2000172f070 */
[----:B-1----:R-:W-:Y:S04]  /*63d0*/  @UP1 UISETP.NE.U32.AND UP0, UPT, UR4, URZ, UPT ;  /* 0x000000ff0400128c */ /* 0x002fe8000bf05070 */
[----:B------:R-:W-:Y:S04]  /*63e0*/  @UP1 UISETP.NE.AND.EX UP0, UPT, UR5, URZ, UPT, UP0 ;  /* 0x000000ff0500128c */ /* 0x000fe8000bf05300 */
[----:B------:R-:W-:Y:S01]  /*63f0*/  @UP1 USEL UR4, URZ, 0xffffffff, UP0 ;  /* 0xffffffffff041887 */ /* 0x000fe20008000000 */
[----:B------:R-:W-:Y:S11]  /*6400*/  @!P2 BRA `(.L_x_118) ;  /* 0x00000000002ca947 */ /* 0x000ff60003800000 */
[----:B------:R-:W-:Y:S01]  /*6410*/  ISETP.NE.U32.AND P3, PT, R56, RZ, PT ;  /* 0x000000ff3800720c */ /* 0x000fe20003f65070 */
[----:B------:R-:W-:Y:S03]  /*6420*/  IMAD.MOV.U32 R70, RZ, RZ, 0x1 ;  /* 0x00000001ff467424 */ /* 0x000fe600078e00ff */
[----:B------:R-:W-:Y:S11]  /*6430*/  ISETP.NE.AND.EX P3, PT, R57, RZ, PT, P3 ;  /* 0x000000ff3900720c */ /* 0x000ff60003f65330 */
[----:B------:R-:W-:Y:S02]  /*6440*/  @!UPT UIADD3 URZ, UPT, UPT, URZ, URZ, URZ ;  /* 0x000000fffffff290 */ /* 0x000fe4000fffe0ff */
[----:B------:R-:W1:Y:S01]  /*6450*/  @P3 LDC.64 R2, c[0x0][0x888] ;  /* 0x00022200ff023b82 */ /* 0x000e620000000a00 */
[----:B------:R-:W-:Y:S04]  /*6460*/  @P3 IMAD R0, R58, UR36, RZ ;  /* 0x000000243a003c24 */ /* 0x000fe8000f8e02ff */
[----:B-1----:R-:W-:Y:S04]  /*6470*/  @P3 IMAD.WIDE R2, R0, 0x4, R2 ;  /* 0x0000000400023825 */ /* 0x002fe800078e0202 */
[----:B------:R-:W-:Y:S01]  /*6480*/  HFMA2 R0, -RZ, RZ, 0, 5.9604644775390625e-08 ;  /* 0x00000001ff007431 */ /* 0x000fe200000001ff */
[----:B-----5:R1:W5:Y:S04]  /*6490*/  @P3 LDG.E R35, desc[UR40][R2.64] ;  /* 0x0000002802233981 */ /* 0x020368000c1e1900 */
[----:B------:R-:W-:Y:S01]  /*64a0*/  @!P3 PRMT R70, R0, 0x7610, R70 ;  /* 0x000076100046b816 */ /* 0x000fe20000000046 */
[----:B-1----:R-:W2:Y:S06]  /*64b0*/  @!P3 LDC R35, c[0x0][0x880] ;  /* 0x00022000ff23bb82 */ /* 0x002eac0000000800 */
.L_x_118:
[----:B------:R-:W-:Y:S05]  /*64c0*/  @!P4 BRA `(.L_x_119) ;  /* 0x000000000020c947 */ /* 0x000fea0003800000 */
[----:B------:R-:W-:Y:S04]  /*64d0*/  ISETP.NE.U32.AND P3, PT, R52, RZ, PT ;  /* 0x000000ff3400720c */ /* 0x000fe80003f65070 */
[----:B------:R-:W-:Y:S11]  /*64e0*/  ISETP.NE.AND.EX P3, PT, R53, RZ, PT, P3 ;  /* 0x000000ff3500720c */ /* 0x000ff60003f65330 */
[----:B------:R-:W-:Y:S02]  /*64f0*/  @!UPT UIADD3 URZ, UPT, UPT, URZ, URZ, URZ ;  /* 0x000000fffffff290 */ /* 0x000fe4000fffe0ff */
[----:B------:R-:W1:Y:S01]  /*6500*/  @P3 LDC.64 R2, c[0x0][0x8a8] ;  /* 0x00022a00ff023b82 */ /* 0x000e620000000a00 */
[----:B------:R-:W-:Y:S04]  /*6510*/  @P3 IMAD R0, R54, UR36, RZ ;  /* 0x0000002436003c24 */ /* 0x000fe8000f8e02ff */
[----:B-1----:R-:W-:Y:S05]  /*6520*/  @P3 IMAD.WIDE R2, R0, 0x4, R2 ;  /* 0x0000000400023825 */ /* 0x002fea00078e0202 */
[----:B-----5:R1:W5:Y:S02]  /*6530*/  @P3 LDG.E R32, desc[UR40][R2.64] ;  /* 0x0000002802203981 */ /* 0x020364000c1e1900 */
[----:B-1----:R-:W3:Y:S02]  /*6540*/  @!P3 LDC R32, c[0x0][0x8a0] ;  /* 0x00022800ff20bb82 */ /* 0x002ee40000000800 */
.L_x_119:
[----:B--2--5:R-:W-:Y:S01]  /*6550*/  @P0 FSETP.NEU.AND P4, PT, R35, RZ, PT ;  /* 0x000000ff2300020b */ /* 0x024fe20003f8d000 */
[----:B------:R-:W-:Y:S01]  /*6560*/  IMAD.U32 R0, RZ, RZ, UR4 ;  /* 0x00000004ff007e24 */ /* 0x000fe2000f8e00ff */
[----:B------:R-:W-:Y:S01]  /*6570*/  @P0 LOP3.LUT P3, RZ, R70, 0xff, RZ, 0xc0, !PT ;  /* 0x000000ff46ff0812 */ /* 0x000fe2000786c0ff */
[C---:B------:R-:W-:Y:S01]  /*6580*/  IMAD.SHL.U32 R91, R81.reuse, 0x1000, RZ ;  /* 0x00001000515b7824 */ /* 0x040fe200078e00ff */
[----:B------:R-:W-:Y:S01]  /*6590*/  @P0 SEL R7, RZ, 0xffffffff, P4 ;  /* 0xffffffffff070807 */ /* 0x000fe20002000000 */
[----:B------:R-:W-:Y:S01]  /*65a0*/  BSSY B1, `(.L_x_120) ;  /* 0x000002d000017945 */ /* 0x000fe20003800000 */
[----:B------:R-:W-:Y:S01]  /*65b0*/  LEA R3, R81, UR42, 0x3 ;  /* 0x0000002a51037c11 */ /* 0x000fe2000f8e18ff */
[----:B------:R-:W-:Y:S01]  /*65c0*/  IMAD R16, R30, 0x10, R33 ;  /* 0x000000101e107824 */ /* 0x000fe200078e0221 */
[----:B------:R-:W-:Y:S02]  /*65d0*/  @P1 SEL R7, R0, R7, !P3 ;  /* 0x0000000700071207 */ /* 0x000fe40005800000 */
[----:B------:R-:W-:Y:S02]  /*65e0*/  CS2R R50, SRZ ;  /* 0x0000000000327805 */ /* 0x000fe4000001ff00 */
[----:B------:R-:W-:Y:S02]  /*65f0*/  LOP3.LUT R0, R84, 0x1, RZ, 0x3c, !PT ;  /* 0x0000000154007812 */ /* 0x000fe400078e3cff */
[----:B------:R-:W-:Y:S02]  /*6600*/  CS2R R48, SRZ ;  /* 0x0000000000307805 */ /* 0x000fe4000001ff00 */
[----:B------:R-:W-:Y:S02]  /*6610*/  @P0 LOP3.LUT R7, R7, 0x1, RZ, 0xc0, !PT ;  /* 0x0000000107070812 */ /* 0x000fe400078ec0ff */
[----:B------:R-:W-:Y:S02]  /*6620*/  CS2R R42, SRZ ;  /* 0x00000000002a7805 */ /* 0x000fe4000001ff00 */
[----:B------:R-:W-:Y:S02]  /*6630*/  LEA R76, R30, UR42, 0x3 ;  /* 0x0000002a1e4c7c11 */ /* 0x000fe4000f8e18ff */
[----:B------:R-:W-:Y:S02]  /*6640*/  CS2R R40, SRZ ;  /* 0x0000000000287805 */ /* 0x000fe4000001ff00 */
[----:B------:R-:W-:Y:S02]  /*6650*/  ISETP.NE.U32.OR P5, PT, R7, 0x1, !P0 ;  /* 0x000000010700780c */ /* 0x000fe400047a5470 */
[----:B------:R-:W-:Y:S02]  /*6660*/  SHF.L.U32 R5, R83, 0x1f, RZ ;  /* 0x0000001f53057819 */ /* 0x000fe400000006ff */
[----:B------:R-:W-:Y:S02]  /*6670*/  IADD3 R90, PT, PT, R91, UR42, R86 ;  /* 0x0000002a5b5a7c10 */ /* 0x000fe4000fffe056 */
[----:B------:R-:W-:Y:S02]  /*6680*/  PLOP3.LUT P4, PT, PT, PT, PT, 0x8, 0x80 ;  /* 0x000000000080781c */ /* 0x000fe40003f8e170 */
[----:B------:R-:W-:Y:S01]  /*6690*/  P2R R93, PR, RZ, 0x20 ;  /* 0x00000020ff5d7803 */ /* 0x000fe20000000000 */
[----:B------:R-:W-:Y:S04]  /*66a0*/  IMAD.IADD R89, R85, 0x1, R90 ;  /* 0x0000000155597824 */ /* 0x000fe800078e025a */
[----:B------:R-:W-:Y:S04]  /*66b0*/  @P5 SHF.L.U32 R2, R0, 0x1f, RZ ;  /* 0x0000001f00025819 */ /* 0x000fe800000006ff */
[----:B------:R-:W1:Y:S01]  /*66c0*/  @P5 SYNCS.PHASECHK.TRANS64.TRYWAIT P0, [R3+URZ+0x150], R2 ;  /* 0x00015002030055a7 */ /* 0x000e6200080011ff */
[----:B------:R2:W4:Y:S01]  /*66d0*/  SYNCS.PHASECHK.TRANS64.TRYWAIT P3, [R76+URZ+0x1a0], R5 ;  /* 0x0001a0054c0075a7 */ /* 0x00052200080611ff */
[----:B-1----:R-:W-:Y:S01]  /*66e0*/  @P5 PLOP3.LUT P4, PT, P0, PT, PT, 0x8, 0x80 ;  /* 0x000000000080581c */ /* 0x002fe2000078e170 */
[----:B------:R-:W-:Y:S01]  /*66f0*/  @!UPT UIADD3 URZ, UPT, UPT, URZ, URZ, URZ ;  /* 0x000000fffffff290 */ /* 0x000fe2000fffe0ff */
[----:B--2-4-:R-:W-:Y:S11]  /*6700*/  @!P5 BRA `(.L_x_121) ;  /* 0x000000000058d947 */ /* 0x014ff60003800000 */
[----:B------:R-:W-:Y:S01]  /*6710*/  ISETP.NE.U32.AND P0, PT, RZ, UR38, PT ;  /* 0x00000026ff007c0c */ /* 0x000fe2000bf05070 */
[----:B------:R-:W-:Y:S01]  /*6720*/  BSSY B0, `(.L_x_122) ;  /* 0x0000012000007945 */ /* 0x000fe20003800000 */
[----:B------:R-:W-:Y:S02]  /*6730*/  FSETP.NEU.AND P1, PT, R35, RZ, PT ;  /* 0x000000ff2300720b */ /* 0x000fe40003f2d000 */
[----:B------:R-:W-:Y:S02]  /*6740*/  CS2R R42, SRZ ;  /* 0x00000000002a7805 */ /* 0x000fe4000001ff00 */
[----:B------:R-:W-:Y:S02]  /*6750*/  ISETP.NE.AND.EX P0, PT, RZ, UR39, PT, P0 ;  /* 0x00000027ff007c0c */ /* 0x000fe4000bf05300 */
[----:B------:R-:W-:Y:S02]  /*6760*/  CS2R R40, SRZ ;  /* 0x0000000000287805 */ /* 0x000fe4000001ff00 */
[----:B------:R-:W-:Y:S01]  /*6770*/  SEL R2, RZ, 0xffffffff, P1 ;  /* 0xffffffffff027807 */ /* 0x000fe20000800000 */
[----:B------:R-:W-:Y:S01]  /*6780*/  IMAD.MOV.U32 R51, RZ, RZ, RZ ;  /* 0x000000ffff337224 */ /* 0x000fe200078e00ff */
[----:B------:R-:W-:Y:S02]  /*6790*/  LOP3.LUT P1, RZ, R70, 0xff, RZ, 0xc0, !PT ;  /* 0x000000ff46ff7812 */ /* 0x000fe4000782c0ff */
[----:B------:R-:W-:Y:S02]  /*67a0*/  CS2R R48, SRZ ;  /* 0x0000000000307805 */ /* 0x000fe4000001ff00 */
[----:B------:R-:W-:Y:S04]  /*67b0*/  SEL R7, RZ, 0xffffffff, P0 ;  /* 0xffffffffff077807 */ /* 0x000fe80000000000 */
[----:B------:R-:W-:Y:S04]  /*67c0*/  @P2 SEL R2, R7, R2, !P1 ;  /* 0x0000000207022207 */ /* 0x000fe80004800000 */
[----:B------:R-:W-:Y:S04]  /*67d0*/  LOP3.LUT R2, R2, 0x1, RZ, 0xc0, !PT ;  /* 0x0000000102027812 */ /* 0x000fe800078ec0ff */
[----:B------:R-:W-:Y:S01]  /*67e0*/  ISETP.NE.U32.AND P0, PT, R2, 0x1, PT ;  /* 0x000000010200780c */ /* 0x000fe20003f05070 */
[----:B------:R-:W-:Y:S01]  /*67f0*/  @!UPT UIADD3 URZ, UPT, UPT, URZ, URZ, URZ ;  /* 0x000000fffffff290 */ /* 0x000fe2000fffe0ff */
[----:B------:R-:W-:Y:S11]  /*6800*/  @!P4 BRA `(.L_x_123) ;  /* 0x00000000000cc947 */ /* 0x000ff60003800000 */
[----:B------:R-:W-:Y:S04]  /*6810*/  SHF.L.U32 R0, R0, 0x1f, RZ ;  /* 0x0000001f00007819 */ /* 0x000fe800000006ff */
[----:B------:R-:W1:Y:S02]  /*6820*/  SYNCS.PHASECHK.TRANS64.TRYWAIT P1, [R3+URZ+0x150], R0 ;  /* 0x00015000030075a7 */ /* 0x000e6400080211ff */
[----:B-1----:R-:W-:Y:S05]  /*6830*/  @!P1 BRA `(.L_x_124) ;  /* 0x0000001800a89947 */ /* 0x002fea0003800000 */
.L_x_123:
[----:B------:R-:W-:Y:S05]  /*6840*/  BSYNC B0 ;  /* 0x0000000000007941 */ /* 0x000fea0003800000 */
.L_x_122:
[----:B------:R2:W4:Y:S04]  /*6850*/  @P0 LDS.128 R40, [R90+0x400] ;  /* 0x000400005a280984 */ /* 0x0005280000000c00 */
[----:B------:R2:W1:Y:S02]  /*6860*/  @P0 LDS.128 R48, [R89+0x410] ;  /* 0x0004100059300984 */ /* 0x0004640000000c00 */
.L_x_121:
[----:B------:R-:W-:Y:S05]  /*6870*/  BSYNC B1 ;  /* 0x0000000000017941 */ /* 0x000fea0003800000 */
.L_x_120:
[----:B-1----:R-:W-:Y:S04]  /*6880*/  SHF.R.U32.HI R3, RZ, 0x15, R16 ;  /* 0x00000015ff037819 */ /* 0x002fe80000011610 */
[----:B------:R-:W-:Y:S01]  /*6890*/  LOP3.LUT P0, RZ, R3, 0x3, R74, 0x48, !PT ;  /* 0x0000000303ff7812 */ /* 0x000fe2000780484a */
[----:B------:R-:W-:Y:S01]  /*68a0*/  @!UPT UIADD3 URZ, UPT, UPT, URZ, URZ, URZ ;  /* 0x000000fffffff290 */ /* 0x000fe2000fffe0ff */
[----:B------:R-:W-:Y:S11]  /*68b0*/  @P3 BRA `(.L_x_125) ;  /* 0x0000000000083947 */ /* 0x000ff60003800000 */
[----:B------:R-:W1:Y:S02]  /*68c0*/  SYNCS.PHASECHK.TRANS64.TRYWAIT P1, [R76+URZ+0x1a0], R5 ;  /* 0x0001a0054c0075a7 */ /* 0x000e6400080211ff */
[----:B-1----:R-:W-:Y:S05]  /*68d0*/  @!P1 BRA `(.L_x_126) ;  /* 0x0000001800949947 */ /* 0x002fea0003800000 */
.L_x_125:
[----:B------:R-:W-:Y:S05]  /*68e0*/  @!P0 BRA `(.L_x_127) ;  /* 0x0000000000408947 */ /* 0x000fea0003800000 */
[----:B------:R-:W1:Y:S01]  /*68f0*/  LDCU.64 UR8, c[0x4][0x70] ;  /* 0x01000e00ff0877ac */ /* 0x000e620008000a00 */
[----:B------:R-:W-:Y:S01]  /*6900*/  MOV R3, 0x0 ;  /* 0x0000000000037802 */ /* 0x000fe20000000f00 */
[----:B------:R-:W-:Y:S02]  /*6910*/  HFMA2 R12, -RZ, RZ, 0, 5.9604644775390625e-08 ;  /* 0x00000001ff0c7431 */ /* 0x000fe400000001ff */
[----:B------:R-:W-:Y:S02]  /*6920*/  IMAD.MOV.U32 R8, RZ, RZ, 0x192 ;  /* 0x00000192ff087424 */ /* 0x000fe400078e00ff */
[----:B------:R-:W-:Y:S01]  /*6930*/  IMAD.MOV.U32 R13, RZ, RZ, RZ ;  /* 0x000000ffff0d7224 */ /* 0x000fe200078e00ff */
[----:B------:R-:W5:Y:S01]  /*6940*/  LDCU.64 UR6, c[0x4][0x78] ;  /* 0x01000f00ff0677ac */ /* 0x000f620008000a00 */
[----:B------:R-:W2:Y:S01]  /*6950*/  LDC.64 R2, c[0x4][R3] ;  /* 0x0100000003027b82 */ /* 0x000ea20000000a00 */
[----:B------:R-:W3:Y:S01]  /*6960*/  LDCU.64 UR4, c[0x4][0x10] ;  /* 0x01000200ff0477ac */ /* 0x000ee20008000a00 */
[----:B-1----:R-:W-:Y:S01]  /*6970*/  MOV R5, UR9 ;  /* 0x0000000900057c02 */ /* 0x002fe20008000f00 */
[----:B------:R-:W-:Y:S01]  /*6980*/  IMAD.U32 R4, RZ, RZ, UR8 ;  /* 0x00000008ff047e24 */ /* 0x000fe2000f8e00ff */
[----:B-----5:R-:W-:Y:S01]  /*6990*/  MOV R7, UR7 ;  /* 0x0000000700077c02 */ /* 0x020fe20008000f00 */
[----:B------:R-:W-:Y:S01]  /*69a0*/  IMAD.U32 R6, RZ, RZ, UR6 ;  /* 0x00000006ff067e24 */ /* 0x000fe2000f8e00ff */
[----:B---3--:R-:W-:Y:S01]  /*69b0*/  MOV R11, UR5 ;  /* 0x00000005000b7c02 */ /* 0x008fe20008000f00 */
[----:B------:R-:W-:Y:S02]  /*69c0*/  IMAD.U32 R10, RZ, RZ, UR4 ;  /* 0x00000004ff0a7e24 */ /* 0x000fe4000f8e00ff */
[----:B------:R-:W-:Y:S07]  /*69d0*/  LEPC R20, `(.L_x_127) ;  /* 0x000000001014794e */ /* 0x000fee0000000000 */
[----:B--2-4-:R-:W-:Y:S05]  /*69e0*/  CALL.ABS.NOINC R2 ;  /* 0x0000000002007343 */ /* 0x014fea0003c00000 */
.L_x_127:
[----:B------:R-:W-:Y:S01]  /*69f0*/  ISETP.NE.AND P0, PT, R87, RZ, PT ;  /* 0x000000ff5700720c */ /* 0x000fe20003f05270 */
[----:B------:R-:W-:Y:S05]  /*6a00*/  WARPSYNC.ALL ;  /* 0x0000000000007948 */ /* 0x000fea0003800000 */
[----:B------:R-:W-:Y:S01]  /*6a10*/  R2UR UR4, R16 ;  /* 0x00000000100472ca */ /* 0x000fe200000e0000 */
[--C-:B----4-:R-:W-:Y:S01]  /*6a20*/  HADD2.F32 R20, -RZ, R40.reuse.H0_H0 ;  /* 0x20000028ff147230 */ /* 0x110fe20000004100 */
[----:B------:R-:W-:Y:S01]  /*6a30*/  IADD3 R79, PT, PT, R76, 0x1c0, RZ ;  /* 0x000001c04c4f7810 */ /* 0x000fe20007ffe0ff */
[----:B------:R-:W-:Y:S01]  /*6a40*/  HADD2.F32 R34, -RZ, R40.H1_H1 ;  /* 0x30000028ff227230 */ /* 0x000fe20000004100 */
[----:B------:R-:W-:Y:S01]  /*6a50*/  BSSY.RECONVERGENT B0, `(.L_x_128) ;  /* 0x0000050000007945 */ /* 0x000fe20003800200 */
[--C-:B------:R-:W-:Y:S02]  /*6a60*/  HADD2.F32 R21, -RZ, R41.reuse.H0_H0 ;  /* 0x20000029ff157230 */ /* 0x100fe40000004100 */
[----:B------:R-:W-:Y:S02]  /*6a70*/  HADD2.F32 R36, -RZ, R41.H1_H1 ;  /* 0x30000029ff247230 */ /* 0x000fe40000004100 */
[--C-:B------:R-:W-:Y:S02]  /*6a80*/  HADD2.F32 R37, -RZ, R42.reuse.H0_H0 ;  /* 0x2000002aff257230 */ /* 0x100fe40000004100 */
[----:B------:R-:W-:Y:S02]  /*6a90*/  HADD2.F32 R38, -RZ, R42.H1_H1 ;  /* 0x3000002aff267230 */ /* 0x000fe40000004100 */
[----:B------:R-:W3:Y:S01]  /*6aa0*/  LDTM.x16 R4, tmem[UR4] ;  /* 0x00000004000479ee */ /* 0x000ee20008240000 */
[----:B------:R-:W-:Y:S01]  /*6ab0*/  NOP ;  /* 0x0000000000007918 */ /* 0x000fe20000000000 */
[--C-:B------:R-:W-:Y:S02]  /*6ac0*/  HADD2.F32 R39, -RZ, R43.reuse.H0_H0 ;  /* 0x2000002bff277230 */ /* 0x100fe40000004100 */
[----:B------:R-:W-:Y:S02]  /*6ad0*/  HADD2.F32 R40, -RZ, R43.H1_H1 ;  /* 0x3000002bff287230 */ /* 0x000fe40000004100 */
        /* <DEDUP_REMOVED lines=8> */
[C---:B---3--:R-:W-:Y:S01]  /*6b60*/  FMUL R4, R32.reuse, R4 ;  /* 0x0000000420047220 */ /* 0x048fe20000400000 */
[C---:B------:R-:W-:Y:S01]  /*6b70*/  FMUL R5, R32.reuse, R5 ;  /* 0x0000000520057220 */ /* 0x040fe20000400000 */
[C---:B------:R-:W-:Y:S01]  /*6b80*/  FMUL R6, R32.reuse, R6 ;  /* 0x0000000620067220 */ /* 0x040fe20000400000 */
[C---:B------:R-:W-:Y:S01]  /*6b90*/  FMUL R7, R32.reuse, R7 ;  /* 0x0000000720077220 */ /* 0x040fe20000400000 */
[C---:B------:R-:W-:Y:S01]  /*6ba0*/  FFMA R4, R35.reuse, R20, R4 ;  /* 0x0000001423047223 */ /* 0x040fe20000000004 */
        /* <DEDUP_REMOVED lines=17> */
[C---:B------:R-:W-:Y:S01]  /*6cc0*/  FMUL R13, R32.reuse, R17 ;  /* 0x00000011200d7220 */ /* 0x040fe20000400000 */
[C---:B------:R-:W-:Y:S01]  /*6cd0*/  FFMA R2, R35.reuse, R43, R2 ;  /* 0x0000002b23027223 */ /* 0x040fe20000000002 */
[C---:B------:R-:W-:Y:S01]  /*6ce0*/  FFMA R3, R35.reuse, R42, R3 ;  /* 0x0000002a23037223 */ /* 0x040fe20000000003 */
[C---:B------:R-:W-:Y:S01]  /*6cf0*/  FMUL R14, R32.reuse, R18 ;  /* 0x00000012200e7220 */ /* 0x040fe20000400000 */
[----:B------:R-:W-:Y:S01]  /*6d00*/  FFMA R15, R35, R44, R15 ;  /* 0x0000002c230f7223 */ /* 0x000fe2000000000f */
[----:B------:R-:W-:Y:S01]  /*6d10*/  FMUL R19, R32, R19 ;  /* 0x0000001320137220 */ /* 0x000fe20000400000 */
[----:B------:R-:W-:Y:S01]  /*6d20*/  F2FP.F16.F32.PACK_AB R64, R5, R4 ;  /* 0x000000040540723e */ /* 0x000fe200000000ff */
[----:B------:R-:W-:Y:S01]  /*6d30*/  FFMA R12, R35, R45, R12 ;  /* 0x0000002d230c7223 */ /* 0x000fe2000000000c */
[----:B------:R-:W-:Y:S01]  /*6d40*/  F2FP.F16.F32.PACK_AB R65, R7, R6 ;  /* 0x000000060741723e */ /* 0x000fe200000000ff */
[----:B------:R-:W-:Y:S01]  /*6d50*/  FFMA R13, R35, R46, R13 ;  /* 0x0000002e230d7223 */ /* 0x000fe2000000000d */
[----:B------:R-:W-:Y:S01]  /*6d60*/  F2FP.F16.F32.PACK_AB R66, R9, R8 ;  /* 0x000000080942723e */ /* 0x000fe200000000ff */
[----:B------:R-:W-:Y:S01]  /*6d70*/  FFMA R14, R35, R47, R14 ;  /* 0x0000002f230e7223 */ /* 0x000fe2000000000e */
[----:B------:R-:W-:Y:S01]  /*6d80*/  F2FP.F16.F32.PACK_AB R67, R11, R10 ;  /* 0x0000000a0b43723e */ /* 0x000fe200000000ff */
[----:B------:R-:W-:Y:S01]  /*6d90*/  FFMA R19, R35, R48, R19 ;  /* 0x0000003023137223 */ /* 0x000fe20000000013 */
[----:B------:R-:W-:Y:S02]  /*6da0*/  LOP3.LUT R17, R79, 0xfefffff8, RZ, 0xc0, !PT ;  /* 0xfefffff84f117812 */ /* 0x000fe400078ec0ff */
[----:B------:R-:W-:Y:S02]  /*6db0*/  F2FP.F16.F32.PACK_AB R76, R2, R0 ;  /* 0x00000000024c723e */ /* 0x000fe400000000ff */
[----:B------:R1:W-:Y:S01]  /*6dc0*/  SYNCS.ARRIVE.TRANS64.RED.A1T0 RZ, [R17+URZ], RZ ;  /* 0x000000ff11ff79a7 */ /* 0x0003e200081004ff */
[----:B------:R1:W-:Y:S01]  /*6dd0*/  STS.128 [R90+0x400], R64 ;  /* 0x000400405a007388 */ /* 0x0003e20000000c00 */
[----:B------:R-:W-:Y:S02]  /*6de0*/  F2FP.F16.F32.PACK_AB R77, R15, R3 ;  /* 0x000000030f4d723e */ /* 0x000fe400000000ff */
[----:B------:R-:W-:Y:S02]  /*6df0*/  F2FP.F16.F32.PACK_AB R78, R13, R12 ;  /* 0x0000000c0d4e723e */ /* 0x000fe400000000ff */
[----:B------:R-:W-:Y:S05]  /*6e00*/  F2FP.F16.F32.PACK_AB R79, R19, R14 ;  /* 0x0000000e134f723e */ /* 0x000fea00000000ff */
[----:B------:R1:W-:Y:S01]  /*6e10*/  STS.128 [R89+0x410], R76 ;  /* 0x0004104c59007388 */ /* 0x0003e20000000c00 */
[----:B------:R-:W-:Y:S01]  /*6e20*/  @!PT LDS RZ, [RZ] ;  /* 0x00000000fffff984 */ /* 0x000fe20000000800 */
[----:B------:R-:W-:Y:S01]  /*6e30*/  @!PT LDS RZ, [RZ] ;  /* 0x00000000fffff984 */ /* 0x000fe20000000800 */
[----:B------:R-:W-:Y:S01]  /*6e40*/  @!PT LDS RZ, [RZ] ;  /* 0x00000000fffff984 */ /* 0x000fe20000000800 */
[----:B------:R-:W-:Y:S01]  /*6e50*/  @!PT LDS RZ, [RZ] ;  /* 0x00000000fffff984 */ /* 0x000fe20000000800 */
[----:B------:R3:W-:Y:S07]  /*6e60*/  MEMBAR.ALL.CTA ;  /* 0x0000000000007992 */ /* 0x0007ee0000008000 */
[----:B---3--:R-:W3:Y:S02]  /*6e70*/  FENCE.VIEW.ASYNC.S ;  /* 0x00000000000073c6 */ /* 0x008ee40000000000 */
[----:B---3--:R-:W-:Y:S06]  /*6e80*/  BAR.SYNC.DEFER_BLOCKING 0x1, 0x80 ;  /* 0x0042000000007b1d */ /* 0x008fec0000010000 */
[----:B------:R-:W-:Y:S05]  /*6e90*/  @P0 BRA `(.L_x_129) ;  /* 0x00000000002c0947 */ /* 0x000fea0003800000 */
[----:B------:R-:W-:Y:S01]  /*6ea0*/  R2UR UR12, R69 ;  /* 0x00000000450c72ca */ /* 0x000fe200000e0000 */
[----:B------:R-:W-:Y:S01]  /*6eb0*/  UIADD3 UR10, UP0, UPT, UR46, 0x680, URZ ;  /* 0x000006802e0a7890 */ /* 0x000fe2000ff1e0ff */
[----:B------:R-:W-:Y:S01]  /*6ec0*/  R2UR UR9, R63 ;  /* 0x000000003f0972ca */ /* 0x000fe200000e0000 */
[----:B------:R-:W-:Y:S01]  /*6ed0*/  UMOV UR7, UR36 ;  /* 0x0000002400077c82 */ /* 0x000fe20008000000 */
[----:B------:R-:W-:Y:S01]  /*6ee0*/  R2UR UR8, R91 ;  /* 0x000000005b0872ca */ /* 0x000fe200000e0000 */
[----:B------:R-:W-:Y:S08]  /*6ef0*/  UIADD3.X UR11, UPT, UPT, URZ, UR47, URZ, UP0, !UPT ;  /* 0x0000002fff0b7290 */ /* 0x000ff000087fe4ff */
[----:B------:R-:W-:Y:S02]  /*6f00*/  USHF.L.U32 UR5, UR12, 0x5, URZ ;  /* 0x000000050c057899 */ /* 0x000fe400080006ff */
[----:B------:R-:W-:Y:S02]  /*6f10*/  USHF.L.U32 UR6, UR9, 0x6, URZ ;  /* 0x0000000609067899 */ /* 0x000fe400080006ff */
[----:B------:R-:W-:Y:S09]  /*6f20*/  UIADD3 UR4, UPT, UPT, UR42, 0x400, UR8 ;  /* 0x000004002a047890 */ /* 0x000ff2000fffe008 */
[----:B------:R3:W-:Y:S02]  /*6f30*/  UTMASTG.3D [UR4], [UR10] ;  /* 0x000000040a0073b5 */ /* 0x0007e40008010000 */
[----:B---3--:R0:W-:Y:S02]  /*6f40*/  UTMACMDFLUSH ;  /* 0x00000000000079b7 */ /* 0x0081e40000000000 */
.L_x_129:
[----:B------:R-:W-:Y:S05]  /*6f50*/  BSYNC.RECONVERGENT B0 ;  /* 0x0000000000007941 */ /* 0x000fea0003800200 */
.L_x_128:
[----:B------:R-:W-:Y:S04]  /*6f60*/  BSSY.RECONVERGENT B0, `(.L_x_130) ;  /* 0x0000003000007945 */ /* 0x000fe80003800200 */
[----:B------:R-:W-:Y:S05]  /*6f70*/  @P0 BRA `(.L_x_131) ;  /* 0x0000000000040947 */ /* 0x000fea0003800000 */
[----:B------:R-:W-:Y:S04]  /*6f80*/  DEPBAR.LE SB0, 0x0 ;  /* 0x000080000000791a */ /* 0x000fe80000000000 */
.L_x_131:
[----:B------:R-:W-:Y:S05]  /*6f90*/  BSYNC.RECONVERGENT B0 ;  /* 0x0000000000007941 */ /* 0x000fea0003800200 */
.L_x_130:
[----:B------:R-:W-:Y:S01]  /*6fa0*/  BAR.SYNC.DEFER_BLOCKING 0x1, 0x80 ;  /* 0x0042000000007b1d */ /* 0x000fe20000010000 */
[----:B------:R-:W-:Y:S01]  /*6fb0*/  UIADD3 UR43, UPT, UPT, UR43, 0x1, URZ ;  /* 0x000000012b2b7890 */ /* 0x000fe2000fffe0ff */
[----:B------:R-:W-:Y:S02]  /*6fc0*/  IADD3 R0, PT, PT, R30, 0x1, RZ ;  /* 0x000000011e007810 */ /* 0x000fe40007ffe0ff */
[----:B------:R-:W-:Y:S01]  /*6fd0*/  IADD3 R81, PT, PT, R81, 0x1, RZ ;  /* 0x0000000151517810 */ /* 0x000fe20007ffe0ff */
[----:B------:R-:W-:Y:S09]  /*6fe0*/  UISETP.NE.AND UP0, UPT, UR43, URZ, UPT ;  /* 0x000000ff2b00728c */ /* 0x000ff2000bf05270 */
[----:B------:R-:W-:Y:S05]  /*6ff0*/  BRA.U !UP0, `(.L_x_132) ;  /* 0x0000000108287547 */ /* 0x000fea000b800000 */
[----:B------:R-:W-:Y:S01]  /*7000*/  ISETP.NE.AND P0, PT, R93, RZ, PT ;  /* 0x000000ff5d00720c */ /* 0x000fe20003f05270 */
[----:B------:R-:W-:Y:S11]  /*7010*/  IMAD.U32 R2, RZ, RZ, UR37 ;  /* 0x00000025ff027e24 */ /* 0x000ff6000f8e00ff */
[----:B------:R-:W-:Y:S01]  /*7020*/  @!UPT UIADD3 URZ, UPT, UPT, URZ, URZ, URZ ;  /* 0x000000fffffff290 */ /* 0x000fe2000fffe0ff */
[C---:B------:R-:W-:Y:S01]  /*7030*/  @P0 LEA R3, R80.reuse, UR42, 0x3 ;  /* 0x0000002a50030c11 */ /* 0x040fe2000f8e18ff */
[----:B------:R-:W-:Y:S04]  /*7040*/  VIADD R80, R80, 0x1 ;  /* 0x0000000150507836 */ /* 0x000fe80000000000 */
[----:B------:R-:W-:Y:S05]  /*7050*/  @P0 VIADD R3, R3, 0x160 ;  /* 0x0000016003030836 */ /* 0x000fea0000000000 */
[----:B------:R-:W-:Y:S04]  /*7060*/  @P0 PRMT R2, R2, 0x654, R3 ;  /* 0x0000065402020816 */ /* 0x000fe80000000003 */
[----:B------:R3:W-:Y:S01]  /*7070*/  @P0 SYNCS.ARRIVE.TRANS64.RED.A1T0 RZ, [R2+URZ], RZ ;  /* 0x000000ff02ff09a7 */ /* 0x0007e200081004ff */
[C---:B------:R-:W-:Y:S04]  /*7080*/  ISETP.NE.AND P0, PT, R80.reuse, 0x2, PT ;  /* 0x000000025000780c */ /* 0x040fe80003f05270 */
[----:B------:R-:W-:Y:S09]  /*7090*/  SEL R80, R80, RZ, P0 ;  /* 0x000000ff50507207 */ /* 0x000ff20000000000 */
.L_x_132:
[----:B------:R-:W-:Y:S01]  /*70a0*/  ISETP.NE.AND P3, PT, R88, RZ, PT ;  /* 0x000000ff5800720c */ /* 0x000fe20003f65270 */
[----:B------:R-:W-:Y:S01]  /*70b0*/  IMAD.IADD R69, R29, 0x1, R62 ;  /* 0x000000011d457824 */ /* 0x000fe200078e023e */
[----:B------:R-:W-:Y:S01]  /*70c0*/  ISETP.NE.AND P0, PT, R92, 0x2, PT ;  /* 0x000000025c00780c */ /* 0x000fe20003f05270 */
[----:B------:R-:W-:Y:S01]  /*70d0*/  IMAD.IADD R63, R31, 0x1, R68 ;  /* 0x000000011f3f7824 */ /* 0x000fe200078e0244 */
[----:B------:R-:W-:Y:S02]  /*70e0*/  ISETP.NE.AND P1, PT, R0, 0x4, PT ;  /* 0x000000040000780c */ /* 0x000fe40003f25270 */
[----:B------:R-:W-:Y:S02]  /*70f0*/  ISETP.NE.AND P2, PT, R81, 0x2, PT ;  /* 0x000000025100780c */ /* 0x000fe40003f45270 */
[----:B------:R-:W-:Y:S02]  /*7100*/  SEL R5, RZ, 0x1, P0 ;  /* 0x00000001ff057807 */ /* 0x000fe40000000000 */
[----:B---3--:R-:W-:Y:S02]  /*7110*/  SEL R2, RZ, 0x1, P1 ;  /* 0x00000001ff027807 */ /* 0x008fe40000800000 */
[----:B------:R-:W-:Y:S02]  /*7120*/  SEL R3, RZ, 0x1, P2 ;  /* 0x00000001ff037807 */ /* 0x000fe40001000000 */
[----:B------:R-:W-:Y:S02]  /*7130*/  @P3 R2UR UR36, R75 ;  /* 0x000000004b2432ca */ /* 0x000fe400000e0000 */
[----:B------:R-:W-:Y:S02]  /*7140*/  LOP3.LUT R82, R82, R5, RZ, 0x3c, !PT ;  /* 0x0000000552527212 */ /* 0x000fe400078e3cff */
[----:B------:R-:W-:Y:S02]  /*7150*/  LOP3.LUT R83, R83, R2, RZ, 0x3c, !PT ;  /* 0x0000000253537212 */ /* 0x000fe400078e3cff */
[----:B------:R-:W-:Y:S02]  /*7160*/  LOP3.LUT R84, R84, R3, RZ, 0x3c, !PT ;  /* 0x0000000354547212 */ /* 0x000fe400078e3cff */
[----:B------:R-:W-:Y:S02]  /*7170*/  SEL R92, R92, RZ, P0 ;  /* 0x000000ff5c5c7207 */ /* 0x000fe40000000000 */
[----:B------:R-:W-:Y:S02]  /*7180*/  SEL R30, R0, RZ, P1 ;  /* 0x000000ff001e7207 */ /* 0x000fe40000800000 */
[----:B------:R-:W-:Y:S01]  /*7190*/  SEL R81, R81, RZ, P2 ;  /* 0x000000ff51517207 */ /* 0x000fe20001000000 */
[----:B------:R-:W-:Y:S06]  /*71a0*/  @P3 BRA `(.L_x_133) ;  /* 0xffffffe8009c3947 */ /* 0x000fec000383ffff */
[----:B------:R-:W-:-:S09]  /*71b0*/  UISETP.NE.AND UP0, UPT, UR45, URZ, UPT ;  /* 0x000000ff2d00728c */ /* 0x000fd2000bf05270 */
[----:B------:R-:W-:Y:S05]  /*71c0*/  BRA.U !UP0, `(.L_x_134) ;  /* 0x0000000108487547 */ /* 0x000fea000b800000 */
[----:B------:R-:W3:Y:S02]  /*71d0*/  LDCU.64 UR4, c[0x0][0x890] ;  /* 0x00011200ff0477ac */ /* 0x000ee40008000a00 */
[----:B---3--:R-:W-:-:S04]  /*71e0*/  UISETP.NE.U32.AND UP0, UPT, UR4, URZ, UPT ;  /* 0x000000ff0400728c */ /* 0x008fc8000bf05070 */
[----:B------:R-:W-:-:S09]  /*71f0*/  UISETP.NE.AND.EX UP0, UPT, UR5, URZ, UPT, UP0 ;  /* 0x000000ff0500728c */ /* 0x000fd2000bf05300 */
[----:B------:R-:W-:Y:S05]  /*7200*/  BRA.U UP0, `(.L_x_135) ;  /* 0x00000001000c7547 */ /* 0x000fea000b800000 */
[----:B------:R-:W-:-:S13]  /*7210*/  FSETP.NEU.AND P0, PT, R35, RZ, PT ;  /* 0x000000ff2300720b */ /* 0x000fda0003f0d000 */
[----:B------:R-:W-:Y:S05]  /*7220*/  @!P0 EXIT ;  /* 0x000000000000894d */ /* 0x000fea0003800000 */
[----:B------:R-:W-:Y:S05]  /*7230*/  BRA `(.L_x_134) ;  /* 0x00000000002c7947 */ /* 0x000fea0003800000 */
.L_x_135:
[----:B------:R-:W-:Y:S01]  /*7240*/  LOP3.LUT P0, RZ, R70, 0xff, RZ, 0xc0, !PT ;  /* 0x000000ff46ff7812 */ /* 0x000fe2000780c0ff */
[----:B------:R-:W-:-:S12]  /*7250*/  BSSY.RECONVERGENT B0, `(.L_x_134) ;  /* 0x0000009000007945 */ /* 0x000fd80003800200 */
[----:B------:R-:W-:Y:S05]  /*7260*/  @P0 BRA `(.L_x_136) ;  /* 0x0000000000140947 */ /* 0x000fea0003800000 */
[----:B------:R-:W3:Y:S02]  /*7270*/  LDCU.64 UR4, c[0x0][0x888] ;  /* 0x00011100ff0477ac */ /* 0x000ee40008000a00 */
[----:B---3--:R-:W-:-:S04]  /*7280*/  ISETP.NE.U32.AND P0, PT, RZ, UR4, PT ;  /* 0x00000004ff007c0c */ /* 0x008fc8000bf05070 */
[----:B------:R-:W-:-:S13]  /*7290*/  ISETP.NE.AND.EX P0, PT, RZ, UR5, PT, P0 ;  /* 0x00000005ff007c0c */ /* 0x000fda000bf05300 */
[----:B------:R-:W-:Y:S05]  /*72a0*/  @!P0 EXIT ;  /* 0x000000000000894d */ /* 0x000fea0003800000 */
[----:B------:R-:W-:Y:S05]  /*72b0*/  BRA `(.L_x_137) ;  /* 0x0000000000087947 */ /* 0x000fea0003800000 */
.L_x_136:
[----:B------:R-:W-:-:S13]  /*72c0*/  FSETP.NEU.AND P0, PT, R35, RZ, PT ;  /* 0x000000ff2300720b */ /* 0x000fda0003f0d000 */
[----:B------:R-:W-:Y:S05]  /*72d0*/  @!P0 EXIT ;  /* 0x000000000000894d */ /* 0x000fea0003800000 */
.L_x_137:
[----:B------:R-:W-:Y:S05]  /*72e0*/  BSYNC.RECONVERGENT B0 ;  /* 0x0000000000007941 */ /* 0x000fea0003800200 */
.L_x_134:
[----:B------:R-:W-:-:S04]  /*72f0*/  DEPBAR.LE SB0, 0x0 ;  /* 0x000080000000791a */ /* 0x000fc80000000000 */
[----:B------:R-:W-:Y:S05]  /*7300*/  EXIT ;  /* 0x000000000000794d */ /* 0x000fea0003800000 */
.L_x_25:
[----:B--2---:R2:W4:Y:S02]  /*7310*/  SYNCS.PHASECHK.TRANS64.TRYWAIT P0, [R3+URZ+0x1f0], R2 ;  /* 0x0001f002030075a7 */ /* 0x00452400080011ff */
[----:B----4-:R-:W-:Y:S05]  /*7320*/  @!P0 NANOSLEEP.SYNCS 0x989680 ;  /* 0x009896800000895d */ /* 0x010fea0003900000 */
[----:B------:R-:W4:Y:S02]  /*7330*/  @!P0 SYNCS.PHASECHK.TRANS64 P0, [R3+URZ+0x1f0], R2 ;  /* 0x0001f002030085a7 */ /* 0x000f2400080010ff */
[----:B----4-:R-:W-:Y:S05]  /*7340*/  @!P0 BRA `(.L_x_25) ;  /* 0xfffffffc00f08947 */ /* 0x010fea000383ffff */
[----:B------:R-:W-:Y:S05]  /*7350*/  BRA `(.L_x_138) ;  /* 0xffffffa400b47947 */ /* 0x000fea000383ffff */
.L_x_28:
[----:B-1----:R-:W-:-:S07]  /*7360*/  MOV R2, UR33 ;  /* 0x0000002100027c02 */ /* 0x002fce0008000f00 */
.L_x_139:
[----:B-1----:R1:W2:Y:S02]  /*7370*/  SYNCS.PHASECHK.TRANS64.TRYWAIT P0, [R2+URZ+0xa8], R5 ;  /* 0x0000a805020075a7 */ /* 0x0022a400080011ff */
[----:B--2---:R-:W-:Y:S05]  /*7380*/  @!P0 NANOSLEEP.SYNCS 0x989680 ;  /* 0x009896800000895d */ /* 0x004fea0003900000 */
[----:B------:R-:W2:Y:S02]  /*7390*/  @!P0 SYNCS.PHASECHK.TRANS64 P0, [R2+URZ+0xa8], R5 ;  /* 0x0000a805020085a7 */ /* 0x000ea400080010ff */
[----:B--2---:R-:W-:Y:S05]  /*73a0*/  @!P0 BRA `(.L_x_139) ;  /* 0xfffffffc00f08947 */ /* 0x004fea000383ffff */
[----:B------:R-:W-:Y:S05]  /*73b0*/  BRA `(.L_x_27) ;  /* 0xffffffa8001c7947 */ /* 0x000fea000383ffff */
.L_x_35:
[----:B-1----:R-:W-:-:S07]  /*73c0*/  MOV R2, UR17 ;  /* 0x0000001100027c02 */ /* 0x002fce0008000f00 */
.L_x_140:
[----:B-1----:R1:W2:Y:S02]  /*73d0*/  SYNCS.PHASECHK.TRANS64.TRYWAIT P0, [R2+URZ+0xa8], R5 ;  /* 0x0000a805020075a7 */ /* 0x0022a400080011ff */
[----:B--2---:R-:W-:Y:S05]  /*73e0*/  @!P0 NANOSLEEP.SYNCS 0x989680 ;  /* 0x009896800000895d */ /* 0x004fea0003900000 */
[----:B------:R-:W2:Y:S02]  /*73f0*/  @!P0 SYNCS.PHASECHK.TRANS64 P0, [R2+URZ+0xa8], R5 ;  /* 0x0000a805020085a7 */ /* 0x000ea400080010ff */
[----:B--2---:R-:W-:Y:S05]  /*7400*/  @!P0 BRA `(.L_x_140) ;  /* 0xfffffffc00f08947 */ /* 0x004fea000383ffff */
[----:B------:R-:W-:Y:S05]  /*7410*/  BRA `(.L_x_34) ;  /* 0xffffffa800d87947 */ /* 0x000fea000383ffff */
.L_x_40:
[----:B-1----:R1:W2:Y:S02]  /*7420*/  SYNCS.PHASECHK.TRANS64.TRYWAIT P0, [R2+URZ+0x180], R3 ;  /* 0x00018003020075a7 */ /* 0x0022a400080011ff */
[----:B--2---:R-:W-:Y:S05]  /*7430*/  @!P0 NANOSLEEP.SYNCS 0x989680 ;  /* 0x009896800000895d */ /* 0x004fea0003900000 */
[----:B------:R-:W2:Y:S02]  /*7440*/  @!P0 SYNCS.PHASECHK.TRANS64 P0, [R2+URZ+0x180], R3 ;  /* 0x00018003020085a7 */ /* 0x000ea400080010ff */
[----:B--2---:R-:W-:Y:S05]  /*7450*/  @!P0 BRA `(.L_x_40) ;  /* 0xfffffffc00f08947 */ /* 0x004fea000383ffff */
[----:B------:R-:W-:Y:S05]  /*7460*/  BRA `(.L_x_141) ;  /* 0xffffffac007c7947 */ /* 0x000fea000383ffff */
.L_x_44:
[----:B---3--:R-:W-:-:S07]  /*7470*/  MOV R0, UR5 ;  /* 0x0000000500007c02 */ /* 0x008fce0008000f00 */
.L_x_142:
[----:B-1----:R1:W2:Y:S02]  /*7480*/  SYNCS.PHASECHK.TRANS64.TRYWAIT P0, [R0+URZ], R3 ;  /* 0x00000003000075a7 */ /* 0x0022a400080011ff */
[----:B--2---:R-:W-:Y:S05]  /*7490*/  @!P0 NANOSLEEP.SYNCS 0x989680 ;  /* 0x009896800000895d */ /* 0x004fea0003900000 */
[----:B------:R-:W2:Y:S02]  /*74a0*/  @!P0 SYNCS.PHASECHK.TRANS64 P0, [R0+URZ], R3 ;  /* 0x00000003000085a7 */ /* 0x000ea400080010ff */
[----:B--2---:R-:W-:Y:S05]  /*74b0*/  @!P0 BRA `(.L_x_142) ;  /* 0xfffffffc00f08947 */ /* 0x004fea000383ffff */
[----:B------:R-:W-:Y:S05]  /*74c0*/  BRA `(.L_x_143) ;  /* 0xffffffb000ec7947 */ /* 0x000fea000383ffff */
.L_x_45:
[----:B---3--:R-:W-:-:S07]  /*74d0*/  MOV R0, UR5 ;  /* 0x0000000500007c02 */ /* 0x008fce0008000f00 */
.L_x_144:
[----:B-1----:R1:W2:Y:S02]  /*74e0*/  SYNCS.PHASECHK.TRANS64.TRYWAIT P0, [R0+URZ], R3 ;  /* 0x00000003000075a7 */ /* 0x0022a400080011ff */
[----:B--2---:R-:W-:Y:S05]  /*74f0*/  @!P0 NANOSLEEP.SYNCS 0x989680 ;  /* 0x009896800000895d */ /* 0x004fea0003900000 */
[----:B------:R-:W2:Y:S02]  /*7500*/  @!P0 SYNCS.PHASECHK.TRANS64 P0, [R0+URZ], R3 ;  /* 0x00000003000085a7 */ /* 0x000ea400080010ff */
[----:B--2---:R-:W-:Y:S05]  /*7510*/  @!P0 BRA `(.L_x_144) ;  /* 0xfffffffc00f08947 */ /* 0x004fea000383ffff */
[----:B------:R-:W-:Y:S05]  /*7520*/  BRA `(.L_x_145) ;  /* 0xffffffb000f87947 */ /* 0x000fea000383ffff */
.L_x_46:
[----:B---3--:R-:W-:-:S07]  /*7530*/  MOV R0, UR5 ;  /* 0x0000000500007c02 */ /* 0x008fce0008000f00 */
.L_x_146:
[----:B-1----:R1:W2:Y:S02]  /*7540*/  SYNCS.PHASECHK.TRANS64.TRYWAIT P0, [R0+URZ], R3 ;  /* 0x00000003000075a7 */ /* 0x0022a400080011ff */
[----:B--2---:R-:W-:Y:S05]  /*7550*/  @!P0 NANOSLEEP.SYNCS 0x989680 ;  /* 0x009896800000895d */ /* 0x004fea0003900000 */
[----:B------:R-:W2:Y:S02]  /*7560*/  @!P0 SYNCS.PHASECHK.TRANS64 P0, [R0+URZ], R3 ;  /* 0x00000003000085a7 */ /* 0x000ea400080010ff */
[----:B--2---:R-:W-:Y:S05]  /*7570*/  @!P0 BRA `(.L_x_146) ;  /* 0xfffffffc00f08947 */ /* 0x004fea000383ffff */
[----:B------:R-:W-:Y:S05]  /*7580*/  BRA `(.L_x_147) ;  /* 0xffffffb400047947 */ /* 0x000fea000383ffff */
.L_x_47:
[----:B---3--:R-:W-:-:S07]  /*7590*/  MOV R0, UR5 ;  /* 0x0000000500007c02 */ /* 0x008fce0008000f00 */
.L_x_148:
[----:B-1----:R1:W2:Y:S02]  /*75a0*/  SYNCS.PHASECHK.TRANS64.TRYWAIT P0, [R0+URZ], R3 ;  /* 0x00000003000075a7 */ /* 0x0022a400080011ff */
[----:B--2---:R-:W-:Y:S05]  /*75b0*/  @!P0 NANOSLEEP.SYNCS 0x989680 ;  /* 0x009896800000895d */ /* 0x004fea0003900000 */
[----:B------:R-:W2:Y:S02]  /*75c0*/  @!P0 SYNCS.PHASECHK.TRANS64 P0, [R0+URZ], R3 ;  /* 0x00000003000085a7 */ /* 0x000ea400080010ff */
[----:B--2---:R-:W-:Y:S05]  /*75d0*/  @!P0 BRA `(.L_x_148) ;  /* 0xfffffffc00f08947 */ /* 0x004fea000383ffff */
[----:B------:R-:W-:Y:S05]  /*75e0*/  BRA `(.L_x_149) ;  /* 0xffffffb400107947 */ /* 0x000fea000383ffff */
.L_x_48:
[----:B---3--:R-:W-:-:S07]  /*75f0*/  MOV R0, UR5 ;  /* 0x0000000500007c02 */ /* 0x008fce0008000f00 */
.L_x_150:
[----:B-1----:R1:W2:Y:S02]  /*7600*/  SYNCS.PHASECHK.TRANS64.TRYWAIT P0, [R0+URZ], R3 ;  /* 0x00000003000075a7 */ /* 0x0022a400080011ff */
[----:B--2---:R-:W-:Y:S05]  /*7610*/  @!P0 NANOSLEEP.SYNCS 0x989680 ;  /* 0x009896800000895d */ /* 0x004fea0003900000 */
[----:B------:R-:W2:Y:S02]  /*7620*/  @!P0 SYNCS.PHASECHK.TRANS64 P0, [R0+URZ], R3 ;  /* 0x00000003000085a7 */ /* 0x000ea400080010ff */
[----:B--2---:R-:W-:Y:S05]  /*7630*/  @!P0 BRA `(.L_x_150) ;  /* 0xfffffffc00f08947 */ /* 0x004fea000383ffff */
[----:B------:R-:W-:Y:S05]  /*7640*/  BRA `(.L_x_151) ;  /* 0xffffffb4001c7947 */ /* 0x000fea000383ffff */
.L_x_49:
[----:B---3--:R-:W-:-:S07]  /*7650*/  MOV R0, UR5 ;  /* 0x0000000500007c02 */ /* 0x008fce0008000f00 */
.L_x_152:
[----:B-1----:R1:W2:Y:S02]  /*7660*/  SYNCS.PHASECHK.TRANS64.TRYWAIT P0, [R0+URZ], R3 ;  /* 0x00000003000075a7 */ /* 0x0022a400080011ff */
[----:B--2---:R-:W-:Y:S05]  /*7670*/  @!P0 NANOSLEEP.SYNCS 0x989680 ;  /* 0x009896800000895d */ /* 0x004fea0003900000 */
[----:B------:R-:W2:Y:S02]  /*7680*/  @!P0 SYNCS.PHASECHK.TRANS64 P0, [R0+URZ], R3 ;  /* 0x00000003000085a7 */ /* 0x000ea400080010ff */
[----:B--2---:R-:W-:Y:S05]  /*7690*/  @!P0 BRA `(.L_x_152) ;  /* 0xfffffffc00f08947 */ /* 0x004fea000383ffff */
[----:B------:R-:W-:Y:S05]  /*76a0*/  BRA `(.L_x_153) ;  /* 0xffffffb400287947 */ /* 0x000fea000383ffff */
.L_x_50:
[----:B---3--:R-:W-:-:S07]  /*76b0*/  MOV R0, UR5 ;  /* 0x0000000500007c02 */ /* 0x008fce0008000f00 */
.L_x_154:
[----:B-1----:R1:W2:Y:S02]  /*76c0*/  SYNCS.PHASECHK.TRANS64.TRYWAIT P0, [R0+URZ], R3 ;  /* 0x00000003000075a7 */ /* 0x0022a400080011ff */
[----:B--2---:R-:W-:Y:S05]  /*76d0*/  @!P0 NANOSLEEP.SYNCS 0x989680 ;  /* 0x009896800000895d */ /* 0x004fea0003900000 */
[----:B------:R-:W2:Y:S02]  /*76e0*/  @!P0 SYNCS.PHASECHK.TRANS64 P0, [R0+URZ], R3 ;  /* 0x00000003000085a7 */ /* 0x000ea400080010ff */
[----:B--2---:R-:W-:Y:S05]  /*76f0*/  @!P0 BRA `(.L_x_154) ;  /* 0xfffffffc00f08947 */ /* 0x004fea000383ffff */
[----:B------:R-:W-:Y:S05]  /*7700*/  BRA `(.L_x_155) ;  /* 0xffffffb400347947 */ /* 0x000fea000383ffff */
.L_x_51:
[----:B---3--:R-:W-:-:S07]  /*7710*/  MOV R0, UR5 ;  /* 0x0000000500007c02 */ /* 0x008fce0008000f00 */
.L_x_156:
[----:B-1----:R1:W2:Y:S02]  /*7720*/  SYNCS.PHASECHK.TRANS64.TRYWAIT P0, [R0+URZ], R3 ;  /* 0x00000003000075a7 */ /* 0x0022a400080011ff */
[----:B--2---:R-:W-:Y:S05]  /*7730*/  @!P0 NANOSLEEP.SYNCS 0x989680 ;  /* 0x009896800000895d */ /* 0x004fea0003900000 */
[----:B------:R-:W2:Y:S02]  /*7740*/  @!P0 SYNCS.PHASECHK.TRANS64 P0, [R0+URZ], R3 ;  /* 0x00000003000085a7 */ /* 0x000ea400080010ff */
[----:B--2---:R-:W-:Y:S05]  /*7750*/  @!P0 BRA `(.L_x_156) ;  /* 0xfffffffc00f08947 */ /* 0x004fea000383ffff */
[----:B------:R-:W-:Y:S05]  /*7760*/  BRA `(.L_x_157) ;  /* 0xffffffb400407947 */ /* 0x000fea000383ffff */
.L_x_52:
[----:B---3--:R-:W-:-:S07]  /*7770*/  MOV R0, UR5 ;  /* 0x0000000500007c02 */ /* 0x008fce0008000f00 */
.L_x_158:
[----:B-1----:R1:W2:Y:S02]  /*7780*/  SYNCS.PHASECHK.TRANS64.TRYWAIT P0, [R0+URZ], R3 ;  /* 0x00000003000075a7 */ /* 0x0022a400080011ff */
[----:B--2---:R-:W-:Y:S05]  /*7790*/  @!P0 NANOSLEEP.SYNCS 0x989680 ;  /* 0x009896800000895d */ /* 0x004fea0003900000 */
[----:B------:R-:W2:Y:S02]  /*77a0*/  @!P0 SYNCS.PHASECHK.TRANS64 P0, [R0+URZ], R3 ;  /* 0x00000003000085a7 */ /* 0x000ea400080010ff */
[----:B--2---:R-:W-:Y:S05]  /*77b0*/  @!P0 BRA `(.L_x_158) ;  /* 0xfffffffc00f08947 */ /* 0x004fea000383ffff */
[----:B------:R-:W-:Y:S05]  /*77c0*/  BRA `(.L_x_159) ;  /* 0xffffffb4004c7947 */ /* 0x000fea000383ffff */
.L_x_53:
[----:B---3--:R-:W-:-:S07]  /*77d0*/  MOV R0, UR5 ;  /* 0x0000000500007c02 */ /* 0x008fce0008000f00 */
.L_x_160:
[----:B-1----:R1:W2:Y:S02]  /*77e0*/  SYNCS.PHASECHK.TRANS64.TRYWAIT P0, [R0+URZ], R3 ;  /* 0x00000003000075a7 */ /* 0x0022a400080011ff */
[----:B--2---:R-:W-:Y:S05]  /*77f0*/  @!P0 NANOSLEEP.SYNCS 0x989680 ;  /* 0x009896800000895d */ /* 0x004fea0003900000 */
[----:B------:R-:W2:Y:S02]  /*7800*/  @!P0 SYNCS.PHASECHK.TRANS64 P0, [R0+URZ], R3 ;  /* 0x00000003000085a7 */ /* 0x000ea400080010ff */
[----:B--2---:R-:W-:Y:S05]  /*7810*/  @!P0 BRA `(.L_x_160) ;  /* 0xfffffffc00f08947 */ /* 0x004fea000383ffff */
[----:B------:R-:W-:Y:S05]  /*7820*/  BRA `(.L_x_161) ;  /* 0xffffffb400587947 */ /* 0x000fea000383ffff */
.L_x_54:
[----:B---3--:R-:W-:-:S07]  /*7830*/  MOV R0, UR5 ;  /* 0x0000000500007c02 */ /* 0x008fce0008000f00 */
.L_x_162:
[----:B-1----:R1:W2:Y:S02]  /*7840*/  SYNCS.PHASECHK.TRANS64.TRYWAIT P0, [R0+URZ], R3 ;  /* 0x00000003000075a7 */ /* 0x0022a400080011ff */
[----:B--2---:R-:W-:Y:S05]  /*7850*/  @!P0 NANOSLEEP.SYNCS 0x989680 ;  /* 0x009896800000895d */ /* 0x004fea0003900000 */
[----:B------:R-:W2:Y:S02]  /*7860*/  @!P0 SYNCS.PHASECHK.TRANS64 P0, [R0+URZ], R3 ;  /* 0x00000003000085a7 */ /* 0x000ea400080010ff */
[----:B--2---:R-:W-:Y:S05]  /*7870*/  @!P0 BRA `(.L_x_162) ;  /* 0xfffffffc00f08947 */ /* 0x004fea000383ffff */
[----:B------:R-:W-:Y:S05]  /*7880*/  BRA `(.L_x_163) ;  /* 0xffffffb400647947 */ /* 0x000fea000383ffff */
.L_x_55:
[----:B---3--:R-:W-:-:S07]  /*7890*/  MOV R0, UR5 ;  /* 0x0000000500007c02 */ /* 0x008fce0008000f00 */
.L_x_164:
[----:B-1----:R1:W2:Y:S02]  /*78a0*/  SYNCS.PHASECHK.TRANS64.TRYWAIT P0, [R0+URZ], R3 ;  /* 0x00000003000075a7 */ /* 0x0022a400080011ff */
[----:B--2---:R-:W-:Y:S05]  /*78b0*/  @!P0 NANOSLEEP.SYNCS 0x989680 ;  /* 0x009896800000895d */ /* 0x004fea0003900000 */
[----:B------:R-:W2:Y:S02]  /*78c0*/  @!P0 SYNCS.PHASECHK.TRANS64 P0, [R0+URZ], R3 ;  /* 0x00000003000085a7 */ /* 0x000ea400080010ff */
[----:B--2---:R-:W-:Y:S05]  /*78d0*/  @!P0 BRA `(.L_x_164) ;  /* 0xfffffffc00f08947 */ /* 0x004fea000383ffff */
[----:B------:R-:W-:Y:S05]  /*78e0*/  BRA `(.L_x_165) ;  /* 0xffffffb400707947 */ /* 0x000fea000383ffff */
.L_x_56:
[----:B---3--:R-:W-:-:S07]  /*78f0*/  MOV R0, UR5 ;  /* 0x0000000500007c02 */ /* 0x008fce0008000f00 */
.L_x_166:
[----:B-1----:R1:W2:Y:S02]  /*7900*/  SYNCS.PHASECHK.TRANS64.TRYWAIT P0, [R0+URZ], R3 ;  /* 0x00000003000075a7 */ /* 0x0022a400080011ff */
[----:B--2---:R-:W-:Y:S05]  /*7910*/  @!P0 NANOSLEEP.SYNCS 0x989680 ;  /* 0x009896800000895d */ /* 0x004fea0003900000 */
[----:B------:R-:W2:Y:S02]  /*7920*/  @!P0 SYNCS.PHASECHK.TRANS64 P0, [R0+URZ], R3 ;  /* 0x00000003000085a7 */ /* 0x000ea400080010ff */
[----:B--2---:R-:W-:Y:S05]  /*7930*/  @!P0 BRA `(.L_x_166) ;  /* 0xfffffffc00f08947 */ /* 0x004fea000383ffff */
[----:B------:R-:W-:Y:S05]  /*7940*/  BRA `(.L_x_167) ;  /* 0xffffffb4007c7947 */ /* 0x000fea000383ffff */
.L_x_57:
[----:B---3--:R-:W-:-:S07]  /*7950*/  MOV R0, UR5 ;  /* 0x0000000500007c02 */ /* 0x008fce0008000f00 */
.L_x_168:
[----:B-1----:R1:W2:Y:S02]  /*7960*/  SYNCS.PHASECHK.TRANS64.TRYWAIT P0, [R0+URZ], R3 ;  /* 0x00000003000075a7 */ /* 0x0022a400080011ff */
[----:B--2---:R-:W-:Y:S05]  /*7970*/  @!P0 NANOSLEEP.SYNCS 0x989680 ;  /* 0x009896800000895d */ /* 0x004fea0003900000 */
[----:B------:R-:W2:Y:S02]  /*7980*/  @!P0 SYNCS.PHASECHK.TRANS64 P0, [R0+URZ], R3 ;  /* 0x00000003000085a7 */ /* 0x000ea400080010ff */
[----:B--2---:R-:W-:Y:S05]  /*7990*/  @!P0 BRA `(.L_x_168) ;  /* 0xfffffffc00f08947 */ /* 0x004fea000383ffff */
[----:B------:R-:W-:Y:S05]  /*79a0*/  BRA `(.L_x_169) ;  /* 0xffffffb400887947 */ /* 0x000fea000383ffff */
.L_x_58:
[----:B---3--:R-:W-:-:S07]  /*79b0*/  MOV R0, UR5 ;  /* 0x0000000500007c02 */ /* 0x008fce0008000f00 */
.L_x_170:
[----:B-1----:R1:W2:Y:S02]  /*79c0*/  SYNCS.PHASECHK.TRANS64.TRYWAIT P0, [R0+URZ], R3 ;  /* 0x00000003000075a7 */ /* 0x0022a400080011ff */
[----:B--2---:R-:W-:Y:S05]  /*79d0*/  @!P0 NANOSLEEP.SYNCS 0x989680 ;  /* 0x009896800000895d */ /* 0x004fea0003900000 */
[----:B------:R-:W2:Y:S02]  /*79e0*/  @!P0 SYNCS.PHASECHK.TRANS64 P0, [R0+URZ], R3 ;  /* 0x00000003000085a7 */ /* 0x000ea400080010ff */
[----:B--2---:R-:W-:Y:S05]  /*79f0*/  @!P0 BRA `(.L_x_170) ;  /* 0xfffffffc00f08947 */ /* 0x004fea000383ffff */
[----:B------:R-:W-:Y:S05]  /*7a00*/  BRA `(.L_x_171) ;  /* 0xffffffb400947947 */ /* 0x000fea000383ffff */
.L_x_59:
[----:B---3--:R-:W-:-:S07]  /*7a10*/  MOV R0, UR5 ;  /* 0x0000000500007c02 */ /* 0x008fce0008000f00 */
.L_x_172:
[----:B-1----:R1:W2:Y:S02]  /*7a20*/  SYNCS.PHASECHK.TRANS64.TRYWAIT P0, [R0+URZ], R3 ;  /* 0x00000003000075a7 */ /* 0x0022a400080011ff */
[----:B--2---:R-:W-:Y:S05]  /*7a30*/  @!P0 NANOSLEEP.SYNCS 0x989680 ;  /* 0x009896800000895d */ /* 0x004fea0003900000 */
[----:B------:R-:W2:Y:S02]  /*7a40*/  @!P0 SYNCS.PHASECHK.TRANS64 P0, [R0+URZ], R3 ;  /* 0x00000003000085a7 */ /* 0x000ea400080010ff */
[----:B--2---:R-:W-:Y:S05]  /*7a50*/  @!P0 BRA `(.L_x_172) ;  /* 0xfffffffc00f08947 */ /* 0x004fea000383ffff */
[----:B------:R-:W-:Y:S05]  /*7a60*/  BRA `(.L_x_173) ;  /* 0xffffffb400a07947 */ /* 0x000fea000383ffff */
.L_x_60:
[----:B---3--:R-:W-:-:S07]  /*7a70*/  MOV R0, UR5 ;  /* 0x0000000500007c02 */ /* 0x008fce0008000f00 */
.L_x_174:
[----:B-1----:R1:W2:Y:S02]  /*7a80*/  SYNCS.PHASECHK.TRANS64.TRYWAIT P0, [R0+URZ], R3 ;  /* 0x00000003000075a7 */ /* 0x0022a400080011ff */
[----:B--2---:R-:W-:Y:S05]  /*7a90*/  @!P0 NANOSLEEP.SYNCS 0x989680 ;  /* 0x009896800000895d */ /* 0x004fea0003900000 */
[----:B------:R-:W2:Y:S02]  /*7aa0*/  @!P0 SYNCS.PHASECHK.TRANS64 P0, [R0+URZ], R3 ;  /* 0x00000003000085a7 */ /* 0x000ea400080010ff */
[----:B--2---:R-:W-:Y:S05]  /*7ab0*/  @!P0 BRA `(.L_x_174) ;  /* 0xfffffffc00f08947 */ /* 0x004fea000383ffff */
[----:B------:R-:W-:Y:S05]  /*7ac0*/  BRA `(.L_x_175) ;  /* 0xffffffb400ac7947 */ /* 0x000fea000383ffff */
.L_x_61:
[----:B---3--:R-:W-:-:S07]  /*7ad0*/  MOV R0, UR5 ;  /* 0x0000000500007c02 */ /* 0x008fce0008000f00 */
.L_x_176:
[----:B-1----:R1:W2:Y:S02]  /*7ae0*/  SYNCS.PHASECHK.TRANS64.TRYWAIT P0, [R0+URZ], R3 ;  /* 0x00000003000075a7 */ /* 0x0022a400080011ff */
[----:B--2---:R-:W-:Y:S05]  /*7af0*/  @!P0 NANOSLEEP.SYNCS 0x989680 ;  /* 0x009896800000895d */ /* 0x004fea0003900000 */
[----:B------:R-:W2:Y:S02]  /*7b00*/  @!P0 SYNCS.PHASECHK.TRANS64 P0, [R0+URZ], R3 ;  /* 0x00000003000085a7 */ /* 0x000ea400080010ff */
[----:B--2---:R-:W-:Y:S05]  /*7b10*/  @!P0 BRA `(.L_x_176) ;  /* 0xfffffffc00f08947 */ /* 0x004fea000383ffff */
[----:B------:R-:W-:Y:S05]  /*7b20*/  BRA `(.L_x_177) ;  /* 0xffffffb400b87947 */ /* 0x000fea000383ffff */
.L_x_62:
[----:B---3--:R-:W-:-:S07]  /*7b30*/  MOV R0, UR5 ;  /* 0x0000000500007c02 */ /* 0x008fce0008000f00 */
.L_x_178:
[----:B-1----:R1:W2:Y:S02]  /*7b40*/  SYNCS.PHASECHK.TRANS64.TRYWAIT P0, [R0+URZ], R3 ;  /* 0x00000003000075a7 */ /* 0x0022a400080011ff */
[----:B--2---:R-:W-:Y:S05]  /*7b50*/  @!P0 NANOSLEEP.SYNCS 0x989680 ;  /* 0x009896800000895d */ /* 0x004fea0003900000 */
[----:B------:R-:W2:Y:S02]  /*7b60*/  @!P0 SYNCS.PHASECHK.TRANS64 P0, [R0+URZ], R3 ;  /* 0x00000003000085a7 */ /* 0x000ea400080010ff */
[----:B--2---:R-:W-:Y:S05]  /*7b70*/  @!P0 BRA `(.L_x_178) ;  /* 0xfffffffc00f08947 */ /* 0x004fea000383ffff */
[----:B------:R-:W-:Y:S05]  /*7b80*/  BRA `(.L_x_179) ;  /* 0xffffffb400c47947 */ /* 0x000fea000383ffff */
.L_x_63:
[----:B---3--:R-:W-:-:S07]  /*7b90*/  MOV R0, UR5 ;  /* 0x0000000500007c02 */ /* 0x008fce0008000f00 */
.L_x_180:
[----:B-1----:R1:W2:Y:S02]  /*7ba0*/  SYNCS.PHASECHK.TRANS64.TRYWAIT P0, [R0+URZ], R3 ;  /* 0x00000003000075a7 */ /* 0x0022a400080011ff */
[----:B--2---:R-:W-:Y:S05]  /*7bb0*/  @!P0 NANOSLEEP.SYNCS 0x989680 ;  /* 0x009896800000895d */ /* 0x004fea0003900000 */
[----:B------:R-:W2:Y:S02]  /*7bc0*/  @!P0 SYNCS.PHASECHK.TRANS64 P0, [R0+URZ], R3 ;  /* 0x00000003000085a7 */ /* 0x000ea400080010ff */
[----:B--2---:R-:W-:Y:S05]  /*7bd0*/  @!P0 BRA `(.L_x_180) ;  /* 0xfffffffc00f08947 */ /* 0x004fea000383ffff */
[----:B------:R-:W-:Y:S05]  /*7be0*/  BRA `(.L_x_181) ;  /* 0xffffffb400d07947 */ /* 0x000fea000383ffff */
.L_x_66:
[----:B-1----:R1:W2:Y:S02]  /*7bf0*/  SYNCS.PHASECHK.TRANS64.TRYWAIT P0, [R0+URZ+0x1e0], R5 ;  /* 0x0001e005000075a7 */ /* 0x0022a400080011ff */
[----:B--2---:R-:W-:Y:S05]  /*7c00*/  @!P0 NANOSLEEP.SYNCS 0x989680 ;  /* 0x009896800000895d */ /* 0x004fea0003900000 */
[----:B------:R-:W2:Y:S02]  /*7c10*/  @!P0 SYNCS.PHASECHK.TRANS64 P0, [R0+URZ+0x1e0], R5 ;  /* 0x0001e005000085a7 */ /* 0x000ea400080010ff */
[----:B--2---:R-:W-:Y:S05]  /*7c20*/  @!P0 BRA `(.L_x_66) ;  /* 0xfffffffc00f08947 */ /* 0x004fea000383ffff */
[----:B------:R-:W-:Y:S05]  /*7c30*/  BRA `(.L_x_182) ;  /* 0xffffffb800307947 */ /* 0x000fea000383ffff */
.L_x_67:
[----:B------:R-:W-:-:S07]  /*7c40*/  MOV R0, UR5 ;  /* 0x0000000500007c02 */ /* 0x000fce0008000f00 */
.L_x_183:
[----:B-1----:R1:W2:Y:S02]  /*7c50*/  SYNCS.PHASECHK.TRANS64.TRYWAIT P0, [R0+URZ+0x190], R7 ;  /* 0x00019007000075a7 */ /* 0x0022a400080011ff */
[----:B--2---:R-:W-:Y:S05]  /*7c60*/  @!P0 NANOSLEEP.SYNCS 0x989680 ;  /* 0x009896800000895d */ /* 0x004fea0003900000 */
[----:B------:R-:W2:Y:S02]  /*7c70*/  @!P0 SYNCS.PHASECHK.TRANS64 P0, [R0+URZ+0x190], R7 ;  /* 0x00019007000085a7 */ /* 0x000ea400080010ff */
[----:B--2---:R-:W-:Y:S05]  /*7c80*/  @!P0 BRA `(.L_x_183) ;  /* 0xfffffffc00f08947 */ /* 0x004fea000383ffff */
[----:B------:R-:W-:Y:S05]  /*7c90*/  BRA `(.L_x_184) ;  /* 0xffffffb800407947 */ /* 0x000fea000383ffff */
.L_x_68:
[----:B-1----:R1:W2:Y:S02]  /*7ca0*/  SYNCS.PHASECHK.TRANS64.TRYWAIT P1, [R0+URZ+0x180], R5 ;  /* 0x00018005000075a7 */ /* 0x0022a400080211ff */
[----:B--2---:R-:W-:Y:S05]  /*7cb0*/  @!P1 NANOSLEEP.SYNCS 0x989680 ;  /* 0x009896800000995d */ /* 0x004fea0003900000 */
[----:B------:R-:W2:Y:S02]  /*7cc0*/  @!P1 SYNCS.PHASECHK.TRANS64 P1, [R0+URZ+0x180], R5 ;  /* 0x00018005000095a7 */ /* 0x000ea400080210ff */
[----:B--2---:R-:W-:Y:S05]  /*7cd0*/  @!P1 BRA `(.L_x_68) ;  /* 0xfffffffc00f09947 */ /* 0x004fea000383ffff */
[----:B------:R-:W-:Y:S05]  /*7ce0*/  BRA `(.L_x_185) ;  /* 0xffffffb800707947 */ /* 0x000fea000383ffff */
.L_x_71:
[----:B------:R-:W-:-:S07]  /*7cf0*/  MOV R0, UR5 ;  /* 0x0000000500007c02 */ /* 0x000fce0008000f00 */
.L_x_186:
[----:B-1----:R1:W2:Y:S02]  /*7d00*/  SYNCS.PHASECHK.TRANS64.TRYWAIT P0, [R0+URZ+0x190], R3 ;  /* 0x00019003000075a7 */ /* 0x0022a400080011ff */
[----:B--2---:R-:W-:Y:S05]  /*7d10*/  @!P0 NANOSLEEP.SYNCS 0x989680 ;  /* 0x009896800000895d */ /* 0x004fea0003900000 */
[----:B------:R-:W2:Y:S02]  /*7d20*/  @!P0 SYNCS.PHASECHK.TRANS64 P0, [R0+URZ+0x190], R3 ;  /* 0x00019003000085a7 */ /* 0x000ea400080010ff */
[----:B--2---:R-:W-:Y:S05]  /*7d30*/  @!P0 BRA `(.L_x_186) ;  /* 0xfffffffc00f08947 */ /* 0x004fea000383ffff */
[----:B------:R-:W-:Y:S05]  /*7d40*/  BRA `(.L_x_70) ;  /* 0xffffffb800c47947 */ /* 0x000fea000383ffff */
.L_x_80:
[----:B-1----:R-:W-:-:S04]  /*7d50*/  MOV R4, UR6 ;  /* 0x0000000600047c02 */ /* 0x002fc80008000f00 */
[----:B------:R1:W2:Y:S03]  /*7d60*/  SYNCS.PHASECHK.TRANS64.TRYWAIT P0, [R4+URZ+0x8], R5 ;  /* 0x00000805040075a7 */ /* 0x0002a600080011ff */
[----:B--2---:R-:W-:Y:S05]  /*7d70*/  @!P0 NANOSLEEP.SYNCS 0x989680 ;  /* 0x009896800000895d */ /* 0x004fea0003900000 */
[----:B------:R-:W2:Y:S02]  /*7d80*/  @!P0 SYNCS.PHASECHK.TRANS64 P0, [R4+URZ+0x8], R5 ;  /* 0x00000805040085a7 */ /* 0x000ea400080010ff */
[----:B--2---:R-:W-:Y:S05]  /*7d90*/  @!P0 BRA `(.L_x_80) ;  /* 0xfffffffc00ec8947 */ /* 0x004fea000383ffff */
[----:B------:R-:W-:Y:S05]  /*7da0*/  BRA `(.L_x_79) ;  /* 0xffffffbc00787947 */ /* 0x000fea000383ffff */
.L_x_82:
[----:B------:R-:W-:Y:S01]  /*7db0*/  BSSY B0, `(.L_x_187) ;  /* 0x0000006000007945 */ /* 0x000fe20003800000 */
[----:B------:R-:W-:-:S07]  /*7dc0*/  MOV R15, 0xffffffff ;  /* 0xffffffff000f7802 */ /* 0x000fce0000000f00 */
[----:B-1---5:R-:W-:Y:S05]  /*7dd0*/  WARPSYNC.COLLECTIVE R15, `(.L_x_188) ;  /* 0x000000000f0c7348 */ /* 0x022fea0003c00000 */
[----:B------:R-:W-:Y:S02]  /*7de0*/  ELECT P6, UR79, PT ;  /* 0x00000000004f782f */ /* 0x000fe400038c0000 */
[----:B------:R-:W-:Y:S01]  /*7df0*/  MOV R14, UR79 ;  /* 0x0000004f000e7c02 */ /* 0x000fe20008000f00 */
[----:B-1---5:R-:W-:Y:S10]  /*7e00*/  ENDCOLLECTIVE ;  /* 0x000000000000791b */ /* 0x022ff40003800000 */
.L_x_188:
[----:B------:R-:W-:Y:S05]  /*7e10*/  BSYNC B0 ;  /* 0x0000000000007941 */ /* 0x000fea0003800000 */
.L_x_187:
[----:B------:R-:W-:Y:S05]  /*7e20*/  BRA `(.L_x_189) ;  /* 0xffffffbc00a87947 */ /* 0x000fea000383ffff */
.L_x_84:
[----:B-1----:R-:W-:-:S04]  /*7e30*/  MOV R2, UR6 ;  /* 0x0000000600027c02 */ /* 0x002fc80008000f00 */
[----:B------:R1:W2:Y:S03]  /*7e40*/  SYNCS.PHASECHK.TRANS64.TRYWAIT P0, [R2+URZ+0x8], R3 ;  /* 0x00000803020075a7 */ /* 0x0002a600080011ff */
[----:B--2---:R-:W-:Y:S05]  /*7e50*/  @!P0 NANOSLEEP.SYNCS 0x989680 ;  /* 0x009896800000895d */ /* 0x004fea0003900000 */
[----:B------:R-:W2:Y:S02]  /*7e60*/  @!P0 SYNCS.PHASECHK.TRANS64 P0, [R2+URZ+0x8], R3 ;  /* 0x00000803020085a7 */ /* 0x000ea400080010ff */
[----:B--2---:R-:W-:Y:S05]  /*7e70*/  @!P0 BRA `(.L_x_84) ;  /* 0xfffffffc00ec8947 */ /* 0x004fea000383ffff */
[----:B------:R-:W-:Y:S05]  /*7e80*/  BRA `(.L_x_83) ;  /* 0xffffffbc00ac7947 */ /* 0x000fea000383ffff */
.L_x_85:
[----:B-1----:R1:W2:Y:S02]  /*7e90*/  SYNCS.PHASECHK.TRANS64.TRYWAIT P0, [R0+URZ+0x180], R5 ;  /* 0x00018005000075a7 */ /* 0x0022a400080011ff */
[----:B--2---:R-:W-:Y:S05]  /*7ea0*/  @!P0 NANOSLEEP.SYNCS 0x989680 ;  /* 0x009896800000895d */ /* 0x004fea0003900000 */
[----:B------:R-:W2:Y:S02]  /*7eb0*/  @!P0 SYNCS.PHASECHK.TRANS64 P0, [R0+URZ+0x180], R5 ;  /* 0x00018005000085a7 */ /* 0x000ea400080010ff */
[----:B--2---:R-:W-:Y:S05]  /*7ec0*/  @!P0 BRA `(.L_x_85) ;  /* 0xfffffffc00f08947 */ /* 0x004fea000383ffff */
[----:B------:R-:W-:Y:S05]  /*7ed0*/  BRA `(.L_x_190) ;  /* 0xffffffc000987947 */ /* 0x000fea000383ffff */
.L_x_87:
[----:B------:R-:W-:-:S07]  /*7ee0*/  MOV R0, UR9 ;  /* 0x0000000900007c02 */ /* 0x000fce0008000f00 */
.L_x_191:
[----:B-1----:R1:W2:Y:S02]  /*7ef0*/  SYNCS.PHASECHK.TRANS64.TRYWAIT P0, [R0+URZ+0x1c0], R5 ;  /* 0x0001c005000075a7 */ /* 0x0022a400080011ff */
[----:B--2---:R-:W-:Y:S05]  /*7f00*/  @!P0 NANOSLEEP.SYNCS 0x989680 ;  /* 0x009896800000895d */ /* 0x004fea0003900000 */
[----:B------:R-:W2:Y:S02]  /*7f10*/  @!P0 SYNCS.PHASECHK.TRANS64 P0, [R0+URZ+0x1c0], R5 ;  /* 0x0001c005000085a7 */ /* 0x000ea400080010ff */
[----:B--2---:R-:W-:Y:S05]  /*7f20*/  @!P0 BRA `(.L_x_191) ;  /* 0xfffffffc00f08947 */ /* 0x004fea000383ffff */
[----:B------:R-:W-:Y:S05]  /*7f30*/  BRA `(.L_x_192) ;  /* 0xffffffc000e47947 */ /* 0x000fea000383ffff */
.L_x_90:
[----:B------:R-:W-:Y:S07]  /*7f40*/  MOV R0, UR8 ;  /* 0x0000000800007c02 */ /* 0x000fee0008000f00 */
.L_x_193:
[----:B-1----:R1:W2:Y:S02]  /*7f50*/  SYNCS.PHASECHK.TRANS64.TRYWAIT P0, [R0+URZ], R5 ;  /* 0x00000005000075a7 */ /* 0x0022a400080011ff */
[----:B--2---:R-:W-:Y:S05]  /*7f60*/  @!P0 NANOSLEEP.SYNCS 0x989680 ;  /* 0x009896800000895d */ /* 0x004fea0003900000 */
[----:B------:R-:W2:Y:S02]  /*7f70*/  @!P0 SYNCS.PHASECHK.TRANS64 P0, [R0+URZ], R5 ;  /* 0x00000005000085a7 */ /* 0x000ea400080010ff */
[----:B--2---:R-:W-:Y:S05]  /*7f80*/  @!P0 BRA `(.L_x_193) ;  /* 0xfffffffc00f08947 */ /* 0x004fea000383ffff */
[----:B------:R-:W-:Y:S05]  /*7f90*/  BRA `(.L_x_89) ;  /* 0xffffffc000f87947 */ /* 0x000fea000383ffff */
.L_x_94:
[----:B-1----:R-:W-:-:S07]  /*7fa0*/  MOV R0, UR8 ;  /* 0x0000000800007c02 */ /* 0x002fce0008000f00 */
.L_x_194:
[----:B-1----:R1:W2:Y:S02]  /*7fb0*/  SYNCS.PHASECHK.TRANS64.TRYWAIT P0, [R0+URZ], R3 ;  /* 0x00000003000075a7 */ /* 0x0022a400080011ff */
[----:B--2---:R-:W-:Y:S05]  /*7fc0*/  @!P0 NANOSLEEP.SYNCS 0x989680 ;  /* 0x009896800000895d */ /* 0x004fea0003900000 */
[----:B------:R-:W2:Y:S02]  /*7fd0*/  @!P0 SYNCS.PHASECHK.TRANS64 P0, [R0+URZ], R3 ;  /* 0x00000003000085a7 */ /* 0x000ea400080010ff */
[----:B--2---:R-:W-:Y:S05]  /*7fe0*/  @!P0 BRA `(.L_x_194) ;  /* 0xfffffffc00f08947 */ /* 0x004fea000383ffff */
[----:B------:R-:W-:Y:S05]  /*7ff0*/  BRA `(.L_x_195) ;  /* 0xffffffc400ec7947 */ /* 0x000fea000383ffff */
.L_x_95:
[----:B------:R-:W-:-:S07]  /*8000*/  MOV R0, UR8 ;  /* 0x0000000800007c02 */ /* 0x000fce0008000f00 */
.L_x_196:
[----:B-1----:R1:W2:Y:S02]  /*8010*/  SYNCS.PHASECHK.TRANS64.TRYWAIT P0, [R0+URZ], R3 ;  /* 0x00000003000075a7 */ /* 0x0022a400080011ff */
[----:B--2---:R-:W-:Y:S05]  /*8020*/  @!P0 NANOSLEEP.SYNCS 0x989680 ;  /* 0x009896800000895d */ /* 0x004fea0003900000 */
[----:B------:R-:W2:Y:S02]  /*8030*/  @!P0 SYNCS.PHASECHK.TRANS64 P0, [R0+URZ], R3 ;  /* 0x00000003000085a7 */ /* 0x000ea400080010ff */
[----:B--2---:R-:W-:Y:S05]  /*8040*/  @!P0 BRA `(.L_x_196) ;  /* 0xfffffffc00f08947 */ /* 0x004fea000383ffff */
[----:B------:R-:W-:Y:S05]  /*8050*/  BRA `(.L_x_197) ;  /* 0xffffffc400f87947 */ /* 0x000fea000383ffff */
.L_x_96:
[----:B------:R-:W-:-:S07]  /*8060*/  MOV R0, UR8 ;  /* 0x0000000800007c02 */ /* 0x000fce0008000f00 */
.L_x_198:
[----:B-1----:R1:W2:Y:S02]  /*8070*/  SYNCS.PHASECHK.TRANS64.TRYWAIT P0, [R0+URZ], R3 ;  /* 0x00000003000075a7 */ /* 0x0022a400080011ff */
[----:B--2---:R-:W-:Y:S05]  /*8080*/  @!P0 NANOSLEEP.SYNCS 0x989680 ;  /* 0x009896800000895d */ /* 0x004fea0003900000 */
[----:B------:R-:W2:Y:S02]  /*8090*/  @!P0 SYNCS.PHASECHK.TRANS64 P0, [R0+URZ], R3 ;  /* 0x00000003000085a7 */ /* 0x000ea400080010ff */
[----:B--2---:R-:W-:Y:S05]  /*80a0*/  @!P0 BRA `(.L_x_198) ;  /* 0xfffffffc00f08947 */ /* 0x004fea000383ffff */
[----:B------:R-:W-:Y:S05]  /*80b0*/  BRA `(.L_x_199) ;  /* 0xffffffc800047947 */ /* 0x000fea000383ffff */
.L_x_99:
[----:B------:R-:W-:-:S07]  /*80c0*/  MOV R0, UR7 ;  /* 0x0000000700007c02 */ /* 0x000fce0008000f00 */
.L_x_200:
[----:B-1----:R1:W2:Y:S02]  /*80d0*/  SYNCS.PHASECHK.TRANS64.TRYWAIT P1, [R0+URZ+0x200], R3 ;  /* 0x00020003000075a7 */ /* 0x0022a400080211ff */
[----:B--2---:R-:W-:Y:S05]  /*80e0*/  @!P1 NANOSLEEP.SYNCS 0x989680 ;  /* 0x009896800000995d */ /* 0x004fea0003900000 */
[----:B------:R-:W2:Y:S02]  /*80f0*/  @!P1 SYNCS.PHASECHK.TRANS64 P1, [R0+URZ+0x200], R3 ;  /* 0x00020003000095a7 */ /* 0x000ea400080210ff */
[----:B--2---:R-:W-:Y:S05]  /*8100*/  @!P1 BRA `(.L_x_200) ;  /* 0xfffffffc00f09947 */ /* 0x004fea000383ffff */
[----:B------:R-:W-:Y:S05]  /*8110*/  BRA `(.L_x_201) ;  /* 0xffffffc800507947 */ /* 0x000fea000383ffff */
.L_x_104:
[----:B--2---:R2:W4:Y:S02]  /*8120*/  SYNCS.PHASECHK.TRANS64.TRYWAIT P0, [R0+URZ+0x180], R3 ;  /* 0x00018003000075a7 */ /* 0x00452400080011ff */
[----:B----4-:R-:W-:Y:S05]  /*8130*/  @!P0 NANOSLEEP.SYNCS 0x989680 ;  /* 0x009896800000895d */ /* 0x010fea0003900000 */
[----:B------:R-:W4:Y:S02]  /*8140*/  @!P0 SYNCS.PHASECHK.TRANS64 P0, [R0+URZ+0x180], R3 ;  /* 0x00018003000085a7 */ /* 0x000f2400080010ff */
[----:B----4-:R-:W-:Y:S05]  /*8150*/  @!P0 BRA `(.L_x_104) ;  /* 0xfffffffc00f08947 */ /* 0x010fea000383ffff */
[----:B------:R-:W-:Y:S05]  /*8160*/  BRA `(.L_x_202) ;  /* 0xffffffcc00507947 */ /* 0x000fea000383ffff */
.L_x_107:
[----:B------:R-:W-:Y:S07]  /*8170*/  MOV R0, UR6 ;  /* 0x0000000600007c02 */ /* 0x000fee0008000f00 */
.L_x_203:
[----:B--2---:R2:W4:Y:S02]  /*8180*/  SYNCS.PHASECHK.TRANS64.TRYWAIT P0, [R0+URZ+0x178], R3 ;  /* 0x00017803000075a7 */ /* 0x00452400080011ff */
[----:B----4-:R-:W-:Y:S05]  /*8190*/  @!P0 NANOSLEEP.SYNCS 0x989680 ;  /* 0x009896800000895d */ /* 0x010fea0003900000 */
[----:B------:R-:W4:Y:S02]  /*81a0*/  @!P0 SYNCS.PHASECHK.TRANS64 P0, [R0+URZ+0x178], R3 ;  /* 0x00017803000085a7 */ /* 0x000f2400080010ff */
[----:B----4-:R-:W-:Y:S05]  /*81b0*/  @!P0 BRA `(.L_x_203) ;  /* 0xfffffffc00f08947 */ /* 0x010fea000383ffff */
[----:B------:R-:W-:Y:S05]  /*81c0*/  BRA `(.L_x_106) ;  /* 0xffffffd000387947 */ /* 0x000fea000383ffff */
.L_x_110:
[----:B------:R-:W-:Y:S07]  /*81d0*/  MOV R3, UR13 ;  /* 0x0000000d00037c02 */ /* 0x000fee0008000f00 */
.L_x_204:
[----:B-1----:R1:W2:Y:S02]  /*81e0*/  SYNCS.PHASECHK.TRANS64.TRYWAIT P2, [R3+URZ+0x160], R12 ;  /* 0x0001600c030075a7 */ /* 0x0022a400080411ff */
[----:B--2---:R-:W-:Y:S05]  /*81f0*/  @!P2 NANOSLEEP.SYNCS 0x989680 ;  /* 0x009896800000a95d */ /* 0x004fea0003900000 */
[----:B------:R-:W2:Y:S02]  /*8200*/  @!P2 SYNCS.PHASECHK.TRANS64 P2, [R3+URZ+0x160], R12 ;  /* 0x0001600c0300a5a7 */ /* 0x000ea400080410ff */
[----:B--2---:R-:W-:Y:S05]  /*8210*/  @!P2 BRA `(.L_x_204) ;  /* 0xfffffffc00f0a947 */ /* 0x004fea000383ffff */
[----:B------:R-:W-:Y:S05]  /*8220*/  BRA `(.L_x_205) ;  /* 0xffffffd000d47947 */ /* 0x000fea000383ffff */
.L_x_112:
[----:B------:R-:W-:-:S07]  /*8230*/  MOV R0, UR4 ;  /* 0x0000000400007c02 */ /* 0x000fce0008000f00 */
.L_x_206:
[----:B-1----:R1:W4:Y:S02]  /*8240*/  SYNCS.PHASECHK.TRANS64.TRYWAIT P0, [R0+URZ], R3 ;  /* 0x00000003000075a7 */ /* 0x00232400080011ff */
[----:B----4-:R-:W-:Y:S05]  /*8250*/  @!P0 NANOSLEEP.SYNCS 0x989680 ;  /* 0x009896800000895d */ /* 0x010fea0003900000 */
[----:B------:R-:W4:Y:S02]  /*8260*/  @!P0 SYNCS.PHASECHK.TRANS64 P0, [R0+URZ], R3 ;  /* 0x00000003000085a7 */ /* 0x000f2400080010ff */
[----:B----4-:R-:W-:Y:S05]  /*8270*/  @!P0 BRA `(.L_x_206) ;  /* 0xfffffffc00f08947 */ /* 0x010fea000383ffff */
[----:B------:R-:W-:Y:S05]  /*8280*/  BRA `(.L_x_207) ;  /* 0xffffffd400707947 */ /* 0x000fea000383ffff */
.L_x_114:
[----:B--2---:R2:W3:Y:S02]  /*8290*/  SYNCS.PHASECHK.TRANS64.TRYWAIT P0, [R0+URZ+0x180], R3 ;  /* 0x00018003000075a7 */ /* 0x0044e400080011ff */
[----:B---3--:R-:W-:Y:S05]  /*82a0*/  @!P0 NANOSLEEP.SYNCS 0x989680 ;  /* 0x009896800000895d */ /* 0x008fea0003900000 */
[----:B------:R-:W3:Y:S02]  /*82b0*/  @!P0 SYNCS.PHASECHK.TRANS64 P0, [R0+URZ+0x180], R3 ;  /* 0x00018003000085a7 */ /* 0x000ee400080010ff */
[----:B---3--:R-:W-:Y:S05]  /*82c0*/  @!P0 BRA `(.L_x_114) ;  /* 0xfffffffc00f08947 */ /* 0x008fea000383ffff */
[----:B------:R-:W-:Y:S05]  /*82d0*/  BRA `(.L_x_208) ;  /* 0xffffffd800647947 */ /* 0x000fea000383ffff */
.L_x_124:
[----:B-1----:R1:W2:Y:S02]  /*82e0*/  SYNCS.PHASECHK.TRANS64.TRYWAIT P1, [R3+URZ+0x150], R0 ;  /* 0x00015000030075a7 */ /* 0x0022a400080211ff */
[----:B--2---:R-:W-:Y:S05]  /*82f0*/  @!P1 NANOSLEEP.SYNCS 0x989680 ;  /* 0x009896800000995d */ /* 0x004fea0003900000 */
[----:B------:R-:W2:Y:S02]  /*8300*/  @!P1 SYNCS.PHASECHK.TRANS64 P1, [R3+URZ+0x150], R0 ;  /* 0x00015000030095a7 */ /* 0x000ea400080210ff */
[----:B--2---:R-:W-:Y:S05]  /*8310*/  @!P1 BRA `(.L_x_124) ;  /* 0xfffffffc00f09947 */ /* 0x004fea000383ffff */
[----:B------:R-:W-:Y:S05]  /*8320*/  BRA `(.L_x_123) ;  /* 0xffffffe400447947 */ /* 0x000fea000383ffff */
.L_x_126:
[----:B------:R1:W1:Y:S02]  /*8330*/  SYNCS.PHASECHK.TRANS64.TRYWAIT P1, [R76+URZ+0x1a0], R5 ;  /* 0x0001a0054c0075a7 */ /* 0x00026400080211ff */
[----:B-1----:R-:W-:Y:S05]  /*8340*/  @!P1 NANOSLEEP.SYNCS 0x989680 ;  /* 0x009896800000995d */ /* 0x002fea0003900000 */
[----:B------:R-:W1:Y:S02]  /*8350*/  @!P1 SYNCS.PHASECHK.TRANS64 P1, [R76+URZ+0x1a0], R5 ;  /* 0x0001a0054c0095a7 */ /* 0x000e6400080210ff */
[----:B-1----:R-:W-:Y:S05]  /*8360*/  @!P1 BRA `(.L_x_126) ;  /* 0xfffffffc00f09947 */ /* 0x002fea000383ffff */
[----:B------:R-:W-:Y:S05]  /*8370*/  BRA `(.L_x_125) ;  /* 0xffffffe400587947 */ /* 0x000fea000383ffff */
        .weak           $__internal_0_$__cuda_sm10x_tcgen05_guardrail_trap_col_being_dealloced_not_returned_by_alloc
        .type           $__internal_0_$__cuda_sm10x_tcgen05_guardrail_trap_col_being_dealloced_not_returned_by_alloc,@function
        .size           $__internal_0_$__cuda_sm10x_tcgen05_guardrail_trap_col_being_dealloced_not_returned_by_alloc,($__internal_1_$__cuda_sm10x_tcgen05_guardrail_trap_phase_invalid_during_alloc - $__internal_0_$__cuda_sm10x_tcgen05_guardrail_trap_col_being_dealloced_not_returned_by_alloc)
$__internal_0_$__cuda_sm10x_tcgen05_guardrail_trap_col_being_dealloced_not_returned_by_alloc:
[----:B------:R-:W-:Y:S05]  /*8380*/  BPT.TRAP 0x1 ;  /* 0x000000040000795c */ /* 0x000fea0000300000 */
[----:B------:R-:W-:-:S04]  /*8390*/  HFMA2 R3, -RZ, RZ, 0, 0 ;  /* 0x00000000ff037431 */ /* 0x000fc800000001ff */
[----:B------:R-:W-:Y:S05]  /*83a0*/  RET.REL.NODEC R2 `(_ZN7cutlass13device_kernelINS_4gemm6kernel13GemmUniversalIN4cute5tupleIJiiiiEEENS1_10collective13CollectiveMmaINS1_35MainloopSm100TmaUmmaWarpSpecializedILi21ELi2ELi4ENS5_IJNS4_1CILi2EEENSA_ILi1EEESC_EEEEENS5_IJNSA_ILi128EEENSA_ILi32EEENSA_ILi64EEEEEENS_6half_tENS5_IJlSC_lEEESJ_SK_NS4_8TiledMMAINS4_8MMA_AtomIJNS4_26SM100_MMA_F16BF16_2x1SM_SSISJ_SJ_fLi128ELi32ELNS4_4UMMA5MajorE0ELSP_0ELNSO_7ScaleInE0ELSQ_0EEEEEENS4_6LayoutINS5_IJSC_SC_SC_EEENS5_IJNSA_ILi0EEESV_SV_EEEEENS5_IJNS4_10UnderscoreESY_SY_EEEEENS4_18SM100_TMA_2SM_LOADENS4_14ComposedLayoutINS4_7SwizzleILi3ELi4ELi3EEENS4_18smem_ptr_flag_bitsILi16EEENST_INS5_IJNSA_ILi8EEESH_EEENS5_IJSH_SC_EEEEEEEvNS4_8identityES11_S1B_vS1C_EENS_8epilogue10collective18CollectiveEpilogueINS1E_23Sm100TmaWarpSpecializedILi2ELi1ELi16ELb1ELb0EEEJNS5_IJSH_SG_SH_EEENS5_IJNST_ISH_SC_EENST_ISG_SC_EEEEESJ_SK_SJ_SK_NS1E_6fusion15FusionCallbacksIS1I_NS1N_17LinearCombinationISJ_fSJ_fLNS_15FloatRoundStyleE2EEES1J_S1M_JEEENS4_5SM1004TMEM4LOAD26SM100_TMEM_LOAD_32dp32b16xENS4_13SM90_TMA_LOADENS12_INS13_ILi2ELi4ELi3EEES16_NST_INS5_IJS17_SG_EEENS5_IJSG_SC_EEEEEEENS4_39AutoVectorizingCopyWithAssumedAlignmentILi128EEENS4_14SM90_TMA_STOREES22_S24_S24_EEEvvEEEEvNT_6ParamsE) ;  /* 0xffffff7c02147950 */ /* 0x000fea0003c3ffff */
        .weak           $__internal_1_$__cuda_sm10x_tcgen05_guardrail_trap_phase_invalid_during_alloc
        .type           $__internal_1_$__cuda_sm10x_tcgen05_guardrail_trap_phase_invalid_during_alloc,@function
        .size           $__internal_1_$__cuda_sm10x_tcgen05_guardrail_trap_phase_invalid_during_alloc,($__internal_2_$__cuda_sm10x_tcgen05_guardrail_trap_unallocated_columns_being_dealloced - $__internal_1_$__cuda_sm10x_tcgen05_guardrail_trap_phase_invalid_during_alloc)
$__internal_1_$__cuda_sm10x_tcgen05_guardrail_trap_phase_invalid_during_alloc:
[----:B------:R-:W-:Y:S05]  /*83b0*/  BPT.TRAP 0x1 ;  /* 0x000000040000795c */ /* 0x000fea0000300000 */
[----:B------:R-:W-:-:S04]  /*83c0*/  MOV R3, 0x0 ;  /* 0x0000000000037802 */ /* 0x000fc80000000f00 */
[----:B------:R-:W-:Y:S05]  /*83d0*/  RET.REL.NODEC R2 `(_ZN7cutlass13device_kernelINS_4gemm6kernel13GemmUniversalIN4cute5tupleIJiiiiEEENS1_10collective13CollectiveMmaINS1_35MainloopSm100TmaUmmaWarpSpecializedILi21ELi2ELi4ENS5_IJNS4_1CILi2EEENSA_ILi1EEESC_EEEEENS5_IJNSA_ILi128EEENSA_ILi32EEENSA_ILi64EEEEEENS_6half_tENS5_IJlSC_lEEESJ_SK_NS4_8TiledMMAINS4_8MMA_AtomIJNS4_26SM100_MMA_F16BF16_2x1SM_SSISJ_SJ_fLi128ELi32ELNS4_4UMMA5MajorE0ELSP_0ELNSO_7ScaleInE0ELSQ_0EEEEEENS4_6LayoutINS5_IJSC_SC_SC_EEENS5_IJNSA_ILi0EEESV_SV_EEEEENS5_IJNS4_10UnderscoreESY_SY_EEEEENS4_18SM100_TMA_2SM_LOADENS4_14ComposedLayoutINS4_7SwizzleILi3ELi4ELi3EEENS4_18smem_ptr_flag_bitsILi16EEENST_INS5_IJNSA_ILi8EEESH_EEENS5_IJSH_SC_EEEEEEEvNS4_8identityES11_S1B_vS1C_EENS_8epilogue10collective18CollectiveEpilogueINS1E_23Sm100TmaWarpSpecializedILi2ELi1ELi16ELb1ELb0EEEJNS5_IJSH_SG_SH_EEENS5_IJNST_ISH_SC_EENST_ISG_SC_EEEEESJ_SK_SJ_SK_NS1E_6fusion15FusionCallbacksIS1I_NS1N_17LinearCombinationISJ_fSJ_fLNS_15FloatRoundStyleE2EEES1J_S1M_JEEENS4_5SM1004TMEM4LOAD26SM100_TMEM_LOAD_32dp32b16xENS4_13SM90_TMA_LOADENS12_INS13_ILi2ELi4ELi3EEES16_NST_INS5_IJS17_SG_EEENS5_IJSG_SC_EEEEEEENS4_39AutoVectorizingCopyWithAssumedAlignmentILi128EEENS4_14SM90_TMA_STOREES22_S24_S24_EEEvvEEEEvNT_6ParamsE) ;  /* 0xffffff7c02087950 */ /* 0x000fea0003c3ffff */
        .weak           $__internal_2_$__cuda_sm10x_tcgen05_guardrail_trap_unallocated_columns_being_dealloced
        .type           $__internal_2_$__cuda_sm10x_tcgen05_guardrail_trap_unallocated_columns_being_dealloced,@function
        .size           $__internal_2_$__cuda_sm10x_tcgen05_guardrail_trap_unallocated_columns_being_dealloced,(.L_x_210 - $__internal_2_$__cuda_sm10x_tcgen05_guardrail_trap_unallocated_columns_being_dealloced)
$__internal_2_$__cuda_sm10x_tcgen05_guardrail_trap_unallocated_columns_being_dealloced:
[----:B------:R-:W-:Y:S05]  /*83e0*/  BPT.TRAP 0x1 ;  /* 0x000000040000795c */ /* 0x000fea0000300000 */
[----:B------:R-:W-:-:S04]  /*83f0*/  HFMA2 R3, -RZ, RZ, 0, 0 ;  /* 0x00000000ff037431 */ /* 0x000fc800000001ff */
[----:B------:R-:W-:Y:S05]  /*8400*/  RET.REL.NODEC R2 `(_ZN7cutlass13device_kernelINS_4gemm6kernel13GemmUniversalIN4cute5tupleIJiiiiEEENS1_10collective13CollectiveMmaINS1_35MainloopSm100TmaUmmaWarpSpecializedILi21ELi2ELi4ENS5_IJNS4_1CILi2EEENSA_ILi1EEESC_EEEEENS5_IJNSA_ILi128EEENSA_ILi32EEENSA_ILi64EEEEEENS_6half_tENS5_IJlSC_lEEESJ_SK_NS4_8TiledMMAINS4_8MMA_AtomIJNS4_26SM100_MMA_F16BF16_2x1SM_SSISJ_SJ_fLi128ELi32ELNS4_4UMMA5MajorE0ELSP_0ELNSO_7ScaleInE0ELSQ_0EEEEEENS4_6LayoutINS5_IJSC_SC_SC_EEENS5_IJNSA_ILi0EEESV_SV_EEEEENS5_IJNS4_10UnderscoreESY_SY_EEEEENS4_18SM100_TMA_2SM_LOADENS4_14ComposedLayoutINS4_7SwizzleILi3ELi4ELi3EEENS4_18smem_ptr_flag_bitsILi16EEENST_INS5_IJNSA_ILi8EEESH_EEENS5_IJSH_SC_EEEEEEEvNS4_8identityES11_S1B_vS1C_EENS_8epilogue10collective18CollectiveEpilogueINS1E_23Sm100TmaWarpSpecializedILi2ELi1ELi16ELb1ELb0EEEJNS5_IJSH_SG_SH_EEENS5_IJNST_ISH_SC_EENST_ISG_SC_EEEEESJ_SK_SJ_SK_NS1E_6fusion15FusionCallbacksIS1I_NS1N_17LinearCombinationISJ_fSJ_fLNS_15FloatRoundStyleE2EEES1J_S1M_JEEENS4_5SM1004TMEM4LOAD26SM100_TMEM_LOAD_32dp32b16xENS4_13SM90_TMA_LOADENS12_INS13_ILi2ELi4ELi3EEES16_NST_INS5_IJS17_SG_EEENS5_IJSG_SC_EEEEEEENS4_39AutoVectorizingCopyWithAssumedAlignmentILi128EEENS4_14SM90_TMA_STOREES22_S24_S24_EEEvvEEEEvNT_6ParamsE) ;  /* 0xffffff7802fc7950 */ /* 0x000fea0003c3ffff */
.L_x_209:
[----:B------:R-:W-:-:S00]  /*8410*/  BRA `(.L_x_209) ;  /* 0xfffffffc00fc7947 */ /* 0x000fc0000383ffff */
[----:B------:R-:W-:-:S00]  /*8420*/  NOP ;  /* 0x0000000000007918 */ /* 0x000fc00000000000 */
        /* <DEDUP_REMOVED lines=13> */
.L_x_210:


//--------------------- .nv.global.init           --------------------------
	.section	.nv.global.init,"aw",@progbits
.nv.global.init:
	.type		$str$27,@object
	.size		$str$27,($str$28 - $str$27)
$str$27:
        /*0000*/ 	.byte	0x28, 0x61, 0x64, 0x64, 0x72, 0x65, 0x73, 0x73, 0x20, 0x26, 0x20, 0x6d, 0x61, 0x73, 0x6b, 0x29
        /*0010*/ 	.byte	0x20, 0x3d, 0x3d, 0x20, 0x30, 0x00
	.type		$str$28,@object
	.size		$str$28,($str$26 - $str$28)
$str$28:
        /*0016*/ 	.byte	0x2f, 0x74, 0x6d, 0x70, 0x2f, 0x63, 0x75, 0x74, 0x6c, 0x61, 0x73, 0x73, 0x5f, 0x73, 0x77, 0x65
        /*0026*/ 	.byte	0x65, 0x70, 0x5f, 0x73, 0x72, 0x63, 0x2f, 0x69, 0x6e, 0x63, 0x6c, 0x75, 0x64, 0x65, 0x2f, 0x63
        /*0036*/ 	.byte	0x75, 0x74, 0x65, 0x2f, 0x70, 0x6f, 0x69, 0x6e, 0x74, 0x65, 0x72, 0x5f, 0x66, 0x6c, 0x61, 0x67
        /*0046*/ 	.byte	0x67, 0x65, 0x64, 0x2e, 0x68, 0x70, 0x70, 0x00
	.type		$str$26,@object
	.size		$str$26,($str$25 - $str$26)
$str$26:
        /*004e*/ 	.byte	0x2f, 0x74, 0x6d, 0x70, 0x2f, 0x63, 0x75, 0x74, 0x6c, 0x61, 0x73, 0x73, 0x5f, 0x73, 0x77, 0x65
        /*005e*/ 	.byte	0x65, 0x70, 0x5f, 0x73, 0x72, 0x63, 0x2f, 0x69, 0x6e, 0x63, 0x6c, 0x75, 0x64, 0x65, 0x2f, 0x63
        /*006e*/ 	.byte	0x75, 0x74, 0x65, 0x2f, 0x61, 0x74, 0x6f, 0x6d, 0x2f, 0x63, 0x6f, 0x70, 0x79, 0x5f, 0x74, 0x72
        /*007e*/ 	.byte	0x61, 0x69, 0x74, 0x73, 0x5f, 0x73, 0x6d, 0x31, 0x30, 0x30, 0x2e, 0x68, 0x70, 0x70, 0x00
	.type		$str$25,@object
	.size		$str$25,(__unnamed_1 - $str$25)
$str$25:
        /*008d*/ 	.byte	0x28, 0x28, 0x75, 0x69, 0x6e, 0x74, 0x33, 0x32, 0x5f, 0x74, 0x28, 0x74, 0x68, 0x72, 0x65, 0x61
        /*009d*/ 	.byte	0x64, 0x49, 0x64, 0x78, 0x2e, 0x78, 0x29, 0x20, 0x2f, 0x20, 0x33, 0x32, 0x29, 0x20, 0x25, 0x20
        /*00ad*/ 	.byte	0x34, 0x29, 0x20, 0x3d, 0x3d, 0x20, 0x28, 0x28, 0x28, 0x74, 0x6d, 0x65, 0x6d, 0x5f, 0x61, 0x64
        /*00bd*/ 	.byte	0x64, 0x72, 0x20, 0x3e, 0x3e, 0x20, 0x31, 0x36, 0x29, 0x20, 0x2f, 0x20, 0x33, 0x32, 0x29, 0x20
        /*00cd*/ 	.byte	0x25, 0x20, 0x34, 0x29, 0x00
	.type		__unnamed_1,@object
	.size		__unnamed_1,(__unnamed_2 - __unnamed_1)
__unnamed_1:
        /*00d2*/ 	.byte	0x61, 0x75, 0x74, 0x6f, 0x20, 0x63, 0x75, 0x74, 0x65, 0x3a, 0x3a, 0x61, 0x73, 0x5f, 0x70, 0x6f
        /* <DEDUP_REMOVED lines=24> */
        /*0262*/ 	.byte	0x3e, 0x3e, 0x3e, 0x5d, 0x00
	.type		__unnamed_2,@object
	.size		__unnamed_2,(.L_2 - __unnamed_2)
__unnamed_2:
        /* <DEDUP_REMOVED lines=40> */
        /*04e7*/ 	.byte	0x3a, 0x3a, 0x43, 0x3c, 0x30, 0x3e, 0x3e, 0x3e, 0x3e, 0x5d, 0x00
.L_2:


//--------------------- .nv.shared._ZN7cutlass13device_kernelINS_4gemm6kernel13GemmUniversalIN4cute5tupleIJiiiiEEENS1_10collective13CollectiveMmaINS1_35MainloopSm100TmaUmmaWarpSpecializedILi21ELi2ELi4ENS5_IJNS4_1CILi2EEENSA_ILi1EEESC_EEEEENS5_IJNSA_ILi128EEENSA_ILi32EEENSA_ILi64EEEEEENS_6half_tENS5_IJlSC_lEEESJ_SK_NS4_8TiledMMAINS4_8MMA_AtomIJNS4_26SM100_MMA_F16BF16_2x1SM_SSISJ_SJ_fLi128ELi32ELNS4_4UMMA5MajorE0ELSP_0ELNSO_7ScaleInE0ELSQ_0EEEEEENS4_6LayoutINS5_IJSC_SC_SC_EEENS5_IJNSA_ILi0EEESV_SV_EEEEENS5_IJNS4_10UnderscoreESY_SY_EEEEENS4_18SM100_TMA_2SM_LOADENS4_14ComposedLayoutINS4_7SwizzleILi3ELi4ELi3EEENS4_18smem_ptr_flag_bitsILi16EEENST_INS5_IJNSA_ILi8EEESH_EEENS5_IJSH_SC_EEEEEEEvNS4_8identityES11_S1B_vS1C_EENS_8epilogue10collective18CollectiveEpilogueINS1E_23Sm100TmaWarpSpecializedILi2ELi1ELi16ELb1ELb0EEEJNS5_IJSH_SG_SH_EEENS5_IJNST_ISH_SC_EENST_ISG_SC_EEEEESJ_SK_SJ_SK_NS1E_6fusion15FusionCallbacksIS1I_NS1N_17LinearCombinationISJ_fSJ_fLNS_15FloatRoundStyleE2EEES1J_S1M_JEEENS4_5SM1004TMEM4LOAD26SM100_TMEM_LOAD_32dp32b16xENS4_13SM90_TMA_LOADENS12_INS13_ILi2ELi4ELi3EEES16_NST_INS5_IJS17_SG_EEENS5_IJSG_SC_EEEEEEENS4_39AutoVectorizingCopyWithAssumedAlignmentILi128EEENS4_14SM90_TMA_STOREES22_S24_S24_EEEvvEEEEvNT_6ParamsE --------------------------
	.section	.nv.shared._ZN7cutlass13device_kernelINS_4gemm6kernel13GemmUniversalIN4cute5tupleIJiiiiEEENS1_10collective13CollectiveMmaINS1_35MainloopSm100TmaUmmaWarpSpecializedILi21ELi2ELi4ENS5_IJNS4_1CILi2EEENSA_ILi1EEESC_EEEEENS5_IJNSA_ILi128EEENSA_ILi32EEENSA_ILi64EEEEEENS_6half_tENS5_IJlSC_lEEESJ_SK_NS4_8TiledMMAINS4_8MMA_AtomIJNS4_26SM100_MMA_F16BF16_2x1SM_SSISJ_SJ_fLi128ELi32ELNS4_4UMMA5MajorE0ELSP_0ELNSO_7ScaleInE0ELSQ_0EEEEEENS4_6LayoutINS5_IJSC_SC_SC_EEENS5_IJNSA_ILi0EEESV_SV_EEEEENS5_IJNS4_10UnderscoreESY_SY_EEEEENS4_18SM100_TMA_2SM_LOADENS4_14ComposedLayoutINS4_7SwizzleILi3ELi4ELi3EEENS4_18smem_ptr_flag_bitsILi16EEENST_INS5_IJNSA_ILi8EEESH_EEENS5_IJSH_SC_EEEEEEEvNS4_8identityES11_S1B_vS1C_EENS_8epilogue10collective18CollectiveEpilogueINS1E_23Sm100TmaWarpSpecializedILi2ELi1ELi16ELb1ELb0EEEJNS5_IJSH_SG_SH_EEENS5_IJNST_ISH_SC_EENST_ISG_SC_EEEEESJ_SK_SJ_SK_NS1E_6fusion15FusionCallbacksIS1I_NS1N_17LinearCombinationISJ_fSJ_fLNS_15FloatRoundStyleE2EEES1J_S1M_JEEENS4_5SM1004TMEM4LOAD26SM100_TMEM_LOAD_32dp32b16xENS4_13SM90_TMA_LOADENS12_INS13_ILi2ELi4ELi3EEES16_NST_INS5_IJS17_SG_EEENS5_IJSG_SC_EEEEEEENS4_39AutoVectorizingCopyWithAssumedAlignmentILi128EEENS4_14SM90_TMA_STOREES22_S24_S24_EEEvvEEEEvNT_6ParamsE,"aw",@nobits
	.sectionflags	@""
	.align	16
	.zero		1024


//--------------------- .nv.shared.reserved.0     --------------------------
	.section	.nv.shared.reserved.0,"aw",@nobits
	.weak		__nv_reservedSMEM_offset_0_alias
	.size		__nv_reservedSMEM_offset_0_alias, 0, 64
	.other		__nv_reservedSMEM_offset_0_alias,@"STO_CUDA_RESERVED_SHARED STV_DEFAULT"
__nv_reservedSMEM_offset_0_alias:
	.zero		0
.nv.shared.reserved.0:
	.zero		64
	.weak		__nv_reservedSMEM_tcgen05_partition
	.type		__nv_reservedSMEM_tcgen05_partition,@object
	.size		__nv_reservedSMEM_tcgen05_partition,(.L_0 - __nv_reservedSMEM_tcgen05_partition)
__nv_reservedSMEM_tcgen05_partition:
	.zero		32
.L_0:


//--------------------- .nv.global                --------------------------
	.section	.nv.global,"aw",@nobits
.nv.global:
	.type		_ZN40_INTERNAL_6ee51fba_4_k_cu_0402bdd5_149544cute1_E,@object
	.size		_ZN40_INTERNAL_6ee51fba_4_k_cu_0402bdd5_149544cute1_E,(_ZN40_INTERNAL_6ee51fba_4_k_cu_0402bdd5_149544cuda3std3__45__cpo6cbeginE - _ZN40_INTERNAL_6ee51fba_4_k_cu_0402bdd5_149544cute1_E)
_ZN40_INTERNAL_6ee51fba_4_k_cu_0402bdd5_149544cute1_E:
	.zero		1
	.type		_ZN40_INTERNAL_6ee51fba_4_k_cu_0402bdd5_149544cuda3std3__45__cpo6cbeginE,@object
	.size		_ZN40_INTERNAL_6ee51fba_4_k_cu_0402bdd5_149544cuda3std3__45__cpo6cbeginE,(_ZN40_INTERNAL_6ee51fba_4_k_cu_0402bdd5_149544cuda3std3__48in_placeE - _ZN40_INTERNAL_6ee51fba_4_k_cu_0402bdd5_149544cuda3std3__45__cpo6cbeginE)
_ZN40_INTERNAL_6ee51fba_4_k_cu_0402bdd5_149544cuda3std3__45__cpo6cbeginE:
	.zero		1
	.type		_ZN40_INTERNAL_6ee51fba_4_k_cu_0402bdd5_149544cuda3std3__48in_placeE,@object
	.size		_ZN40_INTERNAL_6ee51fba_4_k_cu_0402bdd5_149544cuda3std3__48in_placeE,(_ZN40_INTERNAL_6ee51fba_4_k_cu_0402bdd5_149544cuda3std6ranges3__45__cpo9iter_moveE - _ZN40_INTERNAL_6ee51fba_4_k_cu_0402bdd5_149544cuda3std3__48in_placeE)
_ZN40_INTERNAL_6ee51fba_4_k_cu_0402bdd5_149544cuda3std3__48in_placeE:
	.zero		1
	.type		_ZN40_INTERNAL_6ee51fba_4_k_cu_0402bdd5_149544cuda3std6ranges3__45__cpo9iter_moveE,@object
	.size		_ZN40_INTERNAL_6ee51fba_4_k_cu_0402bdd5_149544cuda3std6ranges3__45__cpo9iter_moveE,(_ZN40_INTERNAL_6ee51fba_4_k_cu_0402bdd5_149544cuda3std3__45__cpo5beginE - _ZN40_INTERNAL_6ee51fba_4_k_cu_0402bdd5_149544cuda3std6ranges3__45__cpo9iter_moveE)
_ZN40_INTERNAL_6ee51fba_4_k_cu_0402bdd5_149544cuda3std6ranges3__45__cpo9iter_moveE:
	.zero		1
	.type		_ZN40_INTERNAL_6ee51fba_4_k_cu_0402bdd5_149544cuda3std3__45__cpo5beginE,@object
	.size		_ZN40_INTERNAL_6ee51fba_4_k_cu_0402bdd5_149544cuda3std3__45__cpo5beginE,(_ZN40_INTERNAL_6ee51fba_4_k_cu_0402bdd5_149544cuda3std3__442_GLOBAL__N__6ee51fba_4_k_cu_0402bdd5_149546ignoreE - _ZN40_INTERNAL_6ee51fba_4_k_cu_0402bdd5_149544cuda3std3__45__cpo5beginE)
_ZN40_INTERNAL_6ee51fba_4_k_cu_0402bdd5_149544cuda3std3__45__cpo5beginE:
	.zero		1
	.type		_ZN40_INTERNAL_6ee51fba_4_k_cu_0402bdd5_149544cuda3std3__442_GLOBAL__N__6ee51fba_4_k_cu_0402bdd5_149546ignoreE,@object
	.size		_ZN40_INTERNAL_6ee51fba_4_k_cu_0402bdd5_149544cuda3std3__442_GLOBAL__N__6ee51fba_4_k_cu_0402bdd5_149546ignoreE,(_ZN40_INTERNAL_6ee51fba_4_k_cu_0402bdd5_149544cute7productE - _ZN40_INTERNAL_6ee51fba_4_k_cu_0402bdd5_149544cuda3std3__442_GLOBAL__N__6ee51fba_4_k_cu_0402bdd5_149546ignoreE)
_ZN40_INTERNAL_6ee51fba_4_k_cu_0402bdd5_149544cuda3std3__442_GLOBAL__N__6ee51fba_4_k_cu_0402bdd5_149546ignoreE:
	.zero		1
	.type		_ZN40_INTERNAL_6ee51fba_4_k_cu_0402bdd5_149544cute7productE,@object
	.size		_ZN40_INTERNAL_6ee51fba_4_k_cu_0402bdd5_149544cute7productE,(_ZN40_INTERNAL_6ee51fba_4_k_cu_0402bdd5_149544cuda3std3__45__cpo3endE - _ZN40_INTERNAL_6ee51fba_4_k_cu_0402bdd5_149544cute7productE)
_ZN40_INTERNAL_6ee51fba_4_k_cu_0402bdd5_149544cute7productE:
	.zero		1
	.type		_ZN40_INTERNAL_6ee51fba_4_k_cu_0402bdd5_149544cuda3std3__45__cpo3endE,@object
	.size		_ZN40_INTERNAL_6ee51fba_4_k_cu_0402bdd5_149544cuda3std3__45__cpo3endE,(_ZN40_INTERNAL_6ee51fba_4_k_cu_0402bdd5_149544cuda3std3__419piecewise_constructE - _ZN40_INTERNAL_6ee51fba_4_k_cu_0402bdd5_149544cuda3std3__45__cpo3endE)
_ZN40_INTERNAL_6ee51fba_4_k_cu_0402bdd5_149544cuda3std3__45__cpo3endE:
	.zero		1
	.type		_ZN40_INTERNAL_6ee51fba_4_k_cu_0402bdd5_149544cuda3std3__419piecewise_constructE,@object
	.size		_ZN40_INTERNAL_6ee51fba_4_k_cu_0402bdd5_149544cuda3std3__419piecewise_constructE,(_ZN40_INTERNAL_6ee51fba_4_k_cu_0402bdd5_149544cuda3std3__45__cpo4cendE - _ZN40_INTERNAL_6ee51fba_4_k_cu_0402bdd5_149544cuda3std3__419piecewise_constructE)
_ZN40_INTERNAL_6ee51fba_4_k_cu_0402bdd5_149544cuda3std3__419piecewise_constructE:
	.zero		1
	.type		_ZN40_INTERNAL_6ee51fba_4_k_cu_0402bdd5_149544cuda3std3__45__cpo4cendE,@object
	.size		_ZN40_INTERNAL_6ee51fba_4_k_cu_0402bdd5_149544cuda3std3__45__cpo4cendE,(_ZN40_INTERNAL_6ee51fba_4_k_cu_0402bdd5_149544cuda3std6ranges3__45__cpo4swapE - _ZN40_INTERNAL_6ee51fba_4_k_cu_0402bdd5_149544cuda3std3__45__cpo4cendE)
_ZN40_INTERNAL_6ee51fba_4_k_cu_0402bdd5_149544cuda3std3__45__cpo4cendE:
	.zero		1
	.type		_ZN40_INTERNAL_6ee51fba_4_k_cu_0402bdd5_149544cuda3std6ranges3__45__cpo4swapE,@object
	.size		_ZN40_INTERNAL_6ee51fba_4_k_cu_0402bdd5_149544cuda3std6ranges3__45__cpo4swapE,(.L_10 - _ZN40_INTERNAL_6ee51fba_4_k_cu_0402bdd5_149544cuda3std6ranges3__45__cpo4swapE)
_ZN40_INTERNAL_6ee51fba_4_k_cu_0402bdd5_149544cuda3std6ranges3__45__cpo4swapE:
	.zero		1
.L_10:


//--------------------- .nv.constant0._ZN7cutlass13device_kernelINS_4gemm6kernel13GemmUniversalIN4cute5tupleIJiiiiEEENS1_10collective13CollectiveMmaINS1_35MainloopSm100TmaUmmaWarpSpecializedILi21ELi2ELi4ENS5_IJNS4_1CILi2EEENSA_ILi1EEESC_EEEEENS5_IJNSA_ILi128EEENSA_ILi32EEENSA_ILi64EEEEEENS_6half_tENS5_IJlSC_lEEESJ_SK_NS4_8TiledMMAINS4_8MMA_AtomIJNS4_26SM100_MMA_F16BF16_2x1SM_SSISJ_SJ_fLi128ELi32ELNS4_4UMMA5MajorE0ELSP_0ELNSO_7ScaleInE0ELSQ_0EEEEEENS4_6LayoutINS5_IJSC_SC_SC_EEENS5_IJNSA_ILi0EEESV_SV_EEEEENS5_IJNS4_10UnderscoreESY_SY_EEEEENS4_18SM100_TMA_2SM_LOADENS4_14ComposedLayoutINS4_7SwizzleILi3ELi4ELi3EEENS4_18smem_ptr_flag_bitsILi16EEENST_INS5_IJNSA_ILi8EEESH_EEENS5_IJSH_SC_EEEEEEEvNS4_8identityES11_S1B_vS1C_EENS_8epilogue10collective18CollectiveEpilogueINS1E_23Sm100TmaWarpSpecializedILi2ELi1ELi16ELb1ELb0EEEJNS5_IJSH_SG_SH_EEENS5_IJNST_ISH_SC_EENST_ISG_SC_EEEEESJ_SK_SJ_SK_NS1E_6fusion15FusionCallbacksIS1I_NS1N_17LinearCombinationISJ_fSJ_fLNS_15FloatRoundStyleE2EEES1J_S1M_JEEENS4_5SM1004TMEM4LOAD26SM100_TMEM_LOAD_32dp32b16xENS4_13SM90_TMA_LOADENS12_INS13_ILi2ELi4ELi3EEES16_NST_INS5_IJS17_SG_EEENS5_IJSG_SC_EEEEEEENS4_39AutoVectorizingCopyWithAssumedAlignmentILi128EEENS4_14SM90_TMA_STOREES22_S24_S24_EEEvvEEEEvNT_6ParamsE --------------------------
	.section	.nv.constant0._ZN7cutlass13device_kernelINS_4gemm6kernel13GemmUniversalIN4cute5tupleIJiiiiEEENS1_10collective13CollectiveMmaINS1_35MainloopSm100TmaUmmaWarpSpecializedILi21ELi2ELi4ENS5_IJNS4_1CILi2EEENSA_ILi1EEESC_EEEEENS5_IJNSA_ILi128EEENSA_ILi32EEENSA_ILi64EEEEEENS_6half_tENS5_IJlSC_lEEESJ_SK_NS4_8TiledMMAINS4_8MMA_AtomIJNS4_26SM100_MMA_F16BF16_2x1SM_SSISJ_SJ_fLi128ELi32ELNS4_4UMMA5MajorE0ELSP_0ELNSO_7ScaleInE0ELSQ_0EEEEEENS4_6LayoutINS5_IJSC_SC_SC_EEENS5_IJNSA_ILi0EEESV_SV_EEEEENS5_IJNS4_10UnderscoreESY_SY_EEEEENS4_18SM100_TMA_2SM_LOADENS4_14ComposedLayoutINS4_7SwizzleILi3ELi4ELi3EEENS4_18smem_ptr_flag_bitsILi16EEENST_INS5_IJNSA_ILi8EEESH_EEENS5_IJSH_SC_EEEEEEEvNS4_8identityES11_S1B_vS1C_EENS_8epilogue10collective18CollectiveEpilogueINS1E_23Sm100TmaWarpSpecializedILi2ELi1ELi16ELb1ELb0EEEJNS5_IJSH_SG_SH_EEENS5_IJNST_ISH_SC_EENST_ISG_SC_EEEEESJ_SK_SJ_SK_NS1E_6fusion15FusionCallbacksIS1I_NS1N_17LinearCombinationISJ_fSJ_fLNS_15FloatRoundStyleE2EEES1J_S1M_JEEENS4_5SM1004TMEM4LOAD26SM100_TMEM_LOAD_32dp32b16xENS4_13SM90_TMA_LOADENS12_INS13_ILi2ELi4ELi3EEES16_NST_INS5_IJS17_SG_EEENS5_IJSG_SC_EEEEEEENS4_39AutoVectorizingCopyWithAssumedAlignmentILi128EEENS4_14SM90_TMA_STOREES22_S24_S24_EEEvvEEEEvNT_6ParamsE,"a",@progbits
	.sectionflags	@""
	.align	4
.nv.constant0._ZN7cutlass13device_kernelINS_4gemm6kernel13GemmUniversalIN4cute5tupleIJiiiiEEENS1_10collective13CollectiveMmaINS1_35MainloopSm100TmaUmmaWarpSpecializedILi21ELi2ELi4ENS5_IJNS4_1CILi2EEENSA_ILi1EEESC_EEEEENS5_IJNSA_ILi128EEENSA_ILi32EEENSA_ILi64EEEEEENS_6half_tENS5_IJlSC_lEEESJ_SK_NS4_8TiledMMAINS4_8MMA_AtomIJNS4_26SM100_MMA_F16BF16_2x1SM_SSISJ_SJ_fLi128ELi32ELNS4_4UMMA5MajorE0ELSP_0ELNSO_7ScaleInE0ELSQ_0EEEEEENS4_6LayoutINS5_IJSC_SC_SC_EEENS5_IJNSA_ILi0EEESV_SV_EEEEENS5_IJNS4_10UnderscoreESY_SY_EEEEENS4_18SM100_TMA_2SM_LOADENS4_14ComposedLayoutINS4_7SwizzleILi3ELi4ELi3EEENS4_18smem_ptr_flag_bitsILi16EEENST_INS5_IJNSA_ILi8EEESH_EEENS5_IJSH_SC_EEEEEEEvNS4_8identityES11_S1B_vS1C_EENS_8epilogue10collective18CollectiveEpilogueINS1E_23Sm100TmaWarpSpecializedILi2ELi1ELi16ELb1ELb0EEEJNS5_IJSH_SG_SH_EEENS5_IJNST_ISH_SC_EENST_ISG_SC_EEEEESJ_SK_SJ_SK_NS1E_6fusion15FusionCallbacksIS1I_NS1N_17LinearCombinationISJ_fSJ_fLNS_15FloatRoundStyleE2EEES1J_S1M_JEEENS4_5SM1004TMEM4LOAD26SM100_TMEM_LOAD_32dp32b16xENS4_13SM90_TMA_LOADENS12_INS13_ILi2ELi4ELi3EEES16_NST_INS5_IJS17_SG_EEENS5_IJSG_SC_EEEEEEENS4_39AutoVectorizingCopyWithAssumedAlignmentILi128EEENS4_14SM90_TMA_STOREES22_S24_S24_EEEvvEEEEvNT_6ParamsE:
	.zero		2944


//--------------------- SYMBOLS --------------------------

	.type		.nv.reservedSmem.offset0,@object
	.size		.nv.reservedSmem.offset0,0x4
	.type		.nv.reservedSmem.cap,@object
	.size		.nv.reservedSmem.cap,0x4
	.type		__assertfail,@function
